// auto-generated by cutlass_sweep.conv — config: {"arch": "sm_90", "cluster_m": 2, "cluster_n": 1, "conv_kind": "dgrad", "dtype": "fp16", "ndim": 3, "tile_k": 32, "tile_m": 256, "tile_n": 128}
#include "cutlass/cutlass.h"
#include "cute/tensor.hpp"
#include "cutlass/kernel_hardware_info.hpp"
#include "cutlass/conv/convolution.h"
#include "cutlass/conv/dispatch_policy.hpp"
#include "cutlass/conv/collective/collective_builder.hpp"
#include "cutlass/conv/kernel/conv_universal.hpp"
#include "cutlass/conv/device/conv_universal_adapter.hpp"
#include "cutlass/epilogue/collective/collective_builder.hpp"

using namespace cute;
using Elem = cutlass::half_t;
using Acc  = float;
using LayoutAB = cutlass::layout::TensorNDHWC;
using LayoutC  = cutlass::layout::TensorNDHWC;
constexpr auto ConvOp = cutlass::conv::Operator::kDgrad;
using TileShape    = Shape<_256, _128, Shape<_32>>;
using ClusterShape = Shape<_2, _1, _1>;

using CollectiveEpilogue = typename cutlass::epilogue::collective::CollectiveBuilder<
    cutlass::arch::Sm90, cutlass::arch::OpClassTensorOp,
    TileShape, ClusterShape,
    cutlass::epilogue::collective::EpilogueTileAuto,
    Acc, Acc,
    Elem, LayoutC, 128 / cutlass::sizeof_bits<Elem>::value,
    Elem, LayoutC, 128 / cutlass::sizeof_bits<Elem>::value,
    cutlass::epilogue::collective::EpilogueScheduleAuto
  >::CollectiveOp;

using CollectiveMainloop = typename cutlass::conv::collective::CollectiveBuilder<
    cutlass::arch::Sm90, cutlass::arch::OpClassTensorOp, ConvOp,
    Elem, LayoutAB, 128 / cutlass::sizeof_bits<Elem>::value,
    Elem, LayoutAB, 128 / cutlass::sizeof_bits<Elem>::value,
    Acc,
    TileShape, ClusterShape,
    cutlass::conv::collective::StageCountAutoCarveout<
        static_cast<int>(sizeof(typename CollectiveEpilogue::SharedStorage))>,
    cutlass::conv::collective::KernelScheduleAuto
  >::CollectiveOp;

using ProblemShape = cutlass::conv::ConvProblemShape<
    ConvOp, CollectiveMainloop::DispatchPolicy::NumSpatialDimensions>;
using ConvKernel = cutlass::conv::kernel::ConvUniversal<
    ProblemShape, CollectiveMainloop, CollectiveEpilogue>;
using Conv = cutlass::conv::device::ConvUniversalAdapter<ConvKernel>;

auto* _anchor = &cutlass::device_kernel<ConvKernel>;


// ===== COMPILED SASS (sm_90a) =====

	.target	sm_90a

	.elftype	@"ET_EXEC"


//--------------------- .note.nv.tkinfo           --------------------------
	.section	.note.nv.tkinfo,"",@"SHT_NOTE"
	.sectionflags	@"SHF_NOTE_NV_TKINFO"
	.tkinfo
        /*0018*/ 	.word	0x00000002
        /*0030*/ 	.string	""
        /*0030*/ 	.string	"ptxas"
        /*0030*/ 	.string	"Cuda compilation tools, release 13.0, V13.0.88"
        /*0030*/ 	.string	"Build cuda_13.0.r13.0/compiler.36424714_0"
        /*0030*/ 	.string	"-arch sm_90a -m 64 "



//--------------------- .note.nv.cuinfo           --------------------------
	.section	.note.nv.cuinfo,"",@"SHT_NOTE"
	.sectionflags	@"SHF_NOTE_NV_CUINFO"
        /*0018*/ 	.short	0x0002
        /*001a*/ 	.short	0x005a
        /*001c*/ 	.short	0x0082
	.zero		2


//--------------------- .nv.info                  --------------------------
	.section	.nv.info,"",@"SHT_CUDA_INFO"
	.align	4


	//----- nvinfo : EIATTR_REGCOUNT
	.align		4
        /*0000*/ 	.byte	0x04, 0x2f
        /*0002*/ 	.short	(.L_12 - .L_11)
	.align		4
.L_11:
        /*0004*/ 	.word	index@(_ZN7cutlass13device_kernelINS_4conv6kernel13ConvUniversalINS1_16ConvProblemShapeILNS1_8OperatorE1ELi3EEENS1_10collective14CollectiveConvINS1_46MainloopSm90TmaGmmaWarpSpecializedImplicitGemmILS5_1ELi9ELi3EN4cute5tupleIJNSA_1CILi2EEENSC_ILi1EEESE_EEENS1_36KernelImplicitTmaWarpSpecializedSm90ELi1EEENSB_IJNSC_ILi256EEENSC_ILi128EEENSB_IJNSC_ILi32EEEEEEEEENS_6half_tESN_NSA_8TiledMMAINSA_8MMA_AtomIJNSA_4SM904GMMA26MMA_64x128x16_F32F16F16_SSILNSR_5MajorE0ELST_1ELNSR_7ScaleInE1ELSU_1EEEEEENSA_6LayoutINSB_IJSE_SE_SE_EEENSB_IJNSC_ILi0EEESZ_SZ_EEEEENSB_IJNSA_10UnderscoreES12_S12_EEEEENS7_6detail26Sm90ImplicitGemmTileTraitsINSA_20SM90_TMA_LOAD_IM2COLENSA_14ComposedLayoutINSA_7SwizzleILi2ELi4ELi3EEENSA_18smem_ptr_flag_bitsILi16EEENSX_INSB_IJNSB_IJNSC_ILi8EEESK_EEENSB_IJSK_SE_EEENSB_IJSE_NSC_ILi9EEEEEEEEENSB_IJNSB_IJSK_SI_EEENSB_IJSE_SZ_EEENSB_IJSZ_NSC_ILi8192EEEEEEEEEEEEEvEENS16_INSA_23SM90_TMA_LOAD_MULTICASTENS18_INS19_ILi3ELi4ELi3EEES1C_NSX_INSB_IJNSB_IJNSC_ILi64EEESD_EEENSB_IJS1D_NSC_ILi4EEEEEES1H_EEENSB_IJNSB_IJSE_NSC_ILi2048EEEEEENSB_IJS1T_NSC_ILi512EEEEEENSB_IJSZ_NSC_ILi4096EEEEEEEEEEEEEvEEEENS_8epilogue10collective6detail29Sm90TmaWarpSpecializedAdapterINS2A_15DefaultEpilogueISN_NSB_IJNSB_IJllllEEESE_SZ_EEES2F_NS29_6thread17LinearCombinationISN_Li1EffLNS2G_9ScaleType4KindE0ELNS_15FloatRoundStyleE2ESN_EENS_4gemm15EpilogueDefaultEEEEEvvEEEEvNT_6ParamsE)
        /*0008*/ 	.word	0x000000ff


	//----- nvinfo : EIATTR_FRAME_SIZE
	.align		4
.L_12:
        /*000c*/ 	.byte	0x04, 0x11
        /*000e*/ 	.short	(.L_14 - .L_13)
	.align		4
.L_13:
        /*0010*/ 	.word	index@(_ZN7cutlass13device_kernelINS_4conv6kernel13ConvUniversalINS1_16ConvProblemShapeILNS1_8OperatorE1ELi3EEENS1_10collective14CollectiveConvINS1_46MainloopSm90TmaGmmaWarpSpecializedImplicitGemmILS5_1ELi9ELi3EN4cute5tupleIJNSA_1CILi2EEENSC_ILi1EEESE_EEENS1_36KernelImplicitTmaWarpSpecializedSm90ELi1EEENSB_IJNSC_ILi256EEENSC_ILi128EEENSB_IJNSC_ILi32EEEEEEEEENS_6half_tESN_NSA_8TiledMMAINSA_8MMA_AtomIJNSA_4SM904GMMA26MMA_64x128x16_F32F16F16_SSILNSR_5MajorE0ELST_1ELNSR_7ScaleInE1ELSU_1EEEEEENSA_6LayoutINSB_IJSE_SE_SE_EEENSB_IJNSC_ILi0EEESZ_SZ_EEEEENSB_IJNSA_10UnderscoreES12_S12_EEEEENS7_6detail26Sm90ImplicitGemmTileTraitsINSA_20SM90_TMA_LOAD_IM2COLENSA_14ComposedLayoutINSA_7SwizzleILi2ELi4ELi3EEENSA_18smem_ptr_flag_bitsILi16EEENSX_INSB_IJNSB_IJNSC_ILi8EEESK_EEENSB_IJSK_SE_EEENSB_IJSE_NSC_ILi9EEEEEEEEENSB_IJNSB_IJSK_SI_EEENSB_IJSE_SZ_EEENSB_IJSZ_NSC_ILi8192EEEEEEEEEEEEEvEENS16_INSA_23SM90_TMA_LOAD_MULTICASTENS18_INS19_ILi3ELi4ELi3EEES1C_NSX_INSB_IJNSB_IJNSC_ILi64EEESD_EEENSB_IJS1D_NSC_ILi4EEEEEES1H_EEENSB_IJNSB_IJSE_NSC_ILi2048EEEEEENSB_IJS1T_NSC_ILi512EEEEEENSB_IJSZ_NSC_ILi4096EEEEEEEEEEEEEvEEEENS_8epilogue10collective6detail29Sm90TmaWarpSpecializedAdapterINS2A_15DefaultEpilogueISN_NSB_IJNSB_IJllllEEESE_SZ_EEES2F_NS29_6thread17LinearCombinationISN_Li1EffLNS2G_9ScaleType4KindE0ELNS_15FloatRoundStyleE2ESN_EENS_4gemm15EpilogueDefaultEEEEEvvEEEEvNT_6ParamsE)
        /*0014*/ 	.word	0x00000270


	//----- nvinfo : EIATTR_MIN_STACK_SIZE
	.align		4
.L_14:
        /*0018*/ 	.byte	0x04, 0x12
        /*001a*/ 	.short	(.L_16 - .L_15)
	.align		4
.L_15:
        /*001c*/ 	.word	index@(_ZN7cutlass13device_kernelINS_4conv6kernel13ConvUniversalINS1_16ConvProblemShapeILNS1_8OperatorE1ELi3EEENS1_10collective14CollectiveConvINS1_46MainloopSm90TmaGmmaWarpSpecializedImplicitGemmILS5_1ELi9ELi3EN4cute5tupleIJNSA_1CILi2EEENSC_ILi1EEESE_EEENS1_36KernelImplicitTmaWarpSpecializedSm90ELi1EEENSB_IJNSC_ILi256EEENSC_ILi128EEENSB_IJNSC_ILi32EEEEEEEEENS_6half_tESN_NSA_8TiledMMAINSA_8MMA_AtomIJNSA_4SM904GMMA26MMA_64x128x16_F32F16F16_SSILNSR_5MajorE0ELST_1ELNSR_7ScaleInE1ELSU_1EEEEEENSA_6LayoutINSB_IJSE_SE_SE_EEENSB_IJNSC_ILi0EEESZ_SZ_EEEEENSB_IJNSA_10UnderscoreES12_S12_EEEEENS7_6detail26Sm90ImplicitGemmTileTraitsINSA_20SM90_TMA_LOAD_IM2COLENSA_14ComposedLayoutINSA_7SwizzleILi2ELi4ELi3EEENSA_18smem_ptr_flag_bitsILi16EEENSX_INSB_IJNSB_IJNSC_ILi8EEESK_EEENSB_IJSK_SE_EEENSB_IJSE_NSC_ILi9EEEEEEEEENSB_IJNSB_IJSK_SI_EEENSB_IJSE_SZ_EEENSB_IJSZ_NSC_ILi8192EEEEEEEEEEEEEvEENS16_INSA_23SM90_TMA_LOAD_MULTICASTENS18_INS19_ILi3ELi4ELi3EEES1C_NSX_INSB_IJNSB_IJNSC_ILi64EEESD_EEENSB_IJS1D_NSC_ILi4EEEEEES1H_EEENSB_IJNSB_IJSE_NSC_ILi2048EEEEEENSB_IJS1T_NSC_ILi512EEEEEENSB_IJSZ_NSC_ILi4096EEEEEEEEEEEEEvEEEENS_8epilogue10collective6detail29Sm90TmaWarpSpecializedAdapterINS2A_15DefaultEpilogueISN_NSB_IJNSB_IJllllEEESE_SZ_EEES2F_NS29_6thread17LinearCombinationISN_Li1EffLNS2G_9ScaleType4KindE0ELNS_15FloatRoundStyleE2ESN_EENS_4gemm15EpilogueDefaultEEEEEvvEEEEvNT_6ParamsE)
        /*0020*/ 	.word	0x00000270
.L_16:


//--------------------- .nv.compat                --------------------------
	.section	.nv.compat,"",@"SHT_CUDA_COMPAT_INFO"
	.align	4
        /*0000*/ 	.byte	0x02, 0x09, 0x01, 0x00, 0x02, 0x02, 0x04, 0x00, 0x02, 0x05, 0x05, 0x00, 0x03, 0x07, 0x01, 0x01
        /*0010*/ 	.byte	0x02, 0x03, 0x01, 0x00, 0x02, 0x06, 0x01, 0x00, 0x04, 0x0b, 0x08, 0x00, 0x00, 0x00, 0x00, 0x00
        /*0020*/ 	.byte	0x00, 0x00, 0x00, 0x00


//--------------------- .nv.info._ZN7cutlass13device_kernelINS_4conv6kernel13ConvUniversalINS1_16ConvProblemShapeILNS1_8OperatorE1ELi3EEENS1_10collective14CollectiveConvINS1_46MainloopSm90TmaGmmaWarpSpecializedImplicitGemmILS5_1ELi9ELi3EN4cute5tupleIJNSA_1CILi2EEENSC_ILi1EEESE_EEENS1_36KernelImplicitTmaWarpSpecializedSm90ELi1EEENSB_IJNSC_ILi256EEENSC_ILi128EEENSB_IJNSC_ILi32EEEEEEEEENS_6half_tESN_NSA_8TiledMMAINSA_8MMA_AtomIJNSA_4SM904GMMA26MMA_64x128x16_F32F16F16_SSILNSR_5MajorE0ELST_1ELNSR_7ScaleInE1ELSU_1EEEEEENSA_6LayoutINSB_IJSE_SE_SE_EEENSB_IJNSC_ILi0EEESZ_SZ_EEEEENSB_IJNSA_10UnderscoreES12_S12_EEEEENS7_6detail26Sm90ImplicitGemmTileTraitsINSA_20SM90_TMA_LOAD_IM2COLENSA_14ComposedLayoutINSA_7SwizzleILi2ELi4ELi3EEENSA_18smem_ptr_flag_bitsILi16EEENSX_INSB_IJNSB_IJNSC_ILi8EEESK_EEENSB_IJSK_SE_EEENSB_IJSE_NSC_ILi9EEEEEEEEENSB_IJNSB_IJSK_SI_EEENSB_IJSE_SZ_EEENSB_IJSZ_NSC_ILi8192EEEEEEEEEEEEEvEENS16_INSA_23SM90_TMA_LOAD_MULTICASTENS18_INS19_ILi3ELi4ELi3EEES1C_NSX_INSB_IJNSB_IJNSC_ILi64EEESD_EEENSB_IJS1D_NSC_ILi4EEEEEES1H_EEENSB_IJNSB_IJSE_NSC_ILi2048EEEEEENSB_IJS1T_NSC_ILi512EEEEEENSB_IJSZ_NSC_ILi4096EEEEEEEEEEEEEvEEEENS_8epilogue10collective6detail29Sm90TmaWarpSpecializedAdapterINS2A_15DefaultEpilogueISN_NSB_IJNSB_IJllllEEESE_SZ_EEES2F_NS29_6thread17LinearCombinationISN_Li1EffLNS2G_9ScaleType4KindE0ELNS_15FloatRoundStyleE2ESN_EENS_4gemm15EpilogueDefaultEEEEEvvEEEEvNT_6ParamsE --------------------------
	.section	.nv.info._ZN7cutlass13device_kernelINS_4conv6kernel13ConvUniversalINS1_16ConvProblemShapeILNS1_8OperatorE1ELi3EEENS1_10collective14CollectiveConvINS1_46MainloopSm90TmaGmmaWarpSpecializedImplicitGemmILS5_1ELi9ELi3EN4cute5tupleIJNSA_1CILi2EEENSC_ILi1EEESE_EEENS1_36KernelImplicitTmaWarpSpecializedSm90ELi1EEENSB_IJNSC_ILi256EEENSC_ILi128EEENSB_IJNSC_ILi32EEEEEEEEENS_6half_tESN_NSA_8TiledMMAINSA_8MMA_AtomIJNSA_4SM904GMMA26MMA_64x128x16_F32F16F16_SSILNSR_5MajorE0ELST_1ELNSR_7ScaleInE1ELSU_1EEEEEENSA_6LayoutINSB_IJSE_SE_SE_EEENSB_IJNSC_ILi0EEESZ_SZ_EEEEENSB_IJNSA_10UnderscoreES12_S12_EEEEENS7_6detail26Sm90ImplicitGemmTileTraitsINSA_20SM90_TMA_LOAD_IM2COLENSA_14ComposedLayoutINSA_7SwizzleILi2ELi4ELi3EEENSA_18smem_ptr_flag_bitsILi16EEENSX_INSB_IJNSB_IJNSC_ILi8EEESK_EEENSB_IJSK_SE_EEENSB_IJSE_NSC_ILi9EEEEEEEEENSB_IJNSB_IJSK_SI_EEENSB_IJSE_SZ_EEENSB_IJSZ_NSC_ILi8192EEEEEEEEEEEEEvEENS16_INSA_23SM90_TMA_LOAD_MULTICASTENS18_INS19_ILi3ELi4ELi3EEES1C_NSX_INSB_IJNSB_IJNSC_ILi64EEESD_EEENSB_IJS1D_NSC_ILi4EEEEEES1H_EEENSB_IJNSB_IJSE_NSC_ILi2048EEEEEENSB_IJS1T_NSC_ILi512EEEEEENSB_IJSZ_NSC_ILi4096EEEEEEEEEEEEEvEEEENS_8epilogue10collective6detail29Sm90TmaWarpSpecializedAdapterINS2A_15DefaultEpilogueISN_NSB_IJNSB_IJllllEEESE_SZ_EEES2F_NS29_6thread17LinearCombinationISN_Li1EffLNS2G_9ScaleType4KindE0ELNS_15FloatRoundStyleE2ESN_EENS_4gemm15EpilogueDefaultEEEEEvvEEEEvNT_6ParamsE,"",@"SHT_CUDA_INFO"
	.sectionflags	@""
	.align	4


	//----- nvinfo : EIATTR_CUDA_API_VERSION
	.align		4
        /*0000*/ 	.byte	0x04, 0x37
        /*0002*/ 	.short	(.L_18 - .L_17)
.L_17:
        /*0004*/ 	.word	0x00000082


	//----- nvinfo : EIATTR_KPARAM_INFO
	.align		4
.L_18:
        /*0008*/ 	.byte	0x04, 0x17
        /*000a*/ 	.short	(.L_20 - .L_19)
.L_19:
        /*000c*/ 	.word	0x00000000
        /*0010*/ 	.short	0x0000
        /*0012*/ 	.short	0x0070
        /*0014*/ 	.byte	0x00, 0xf0, 0x01, 0x10


	//----- nvinfo : EIATTR_SPARSE_MMA_MASK
	.align		4
.L_20:
        /*0018*/ 	.byte	0x03, 0x50
        /*001a*/ 	.short	0x0000


	//----- nvinfo : EIATTR_MAXREG_COUNT
	.align		4
        /*001c*/ 	.byte	0x03, 0x1b
        /*001e*/ 	.short	0x00ff


	//----- nvinfo : EIATTR_NUM_BARRIERS
	.align		4
        /*0020*/ 	.byte	0x02, 0x4c
        /*0022*/ 	.byte	0x01
	.zero		1


	//----- nvinfo : EIATTR_ANNOTATIONS
	.align		4
        /*0024*/ 	.byte	0x04, 0x55
        /*0026*/ 	.short	(.L_22 - .L_21)


	//   ....[0]....
.L_21:
        /*0028*/ 	.word	0x00000001
        /*002c*/ 	.byte	0xa0, 0x0b, 0x00, 0x00, 0x01, 0x00, 0x00, 0x00, 0xe0, 0x0b, 0x00, 0x00, 0x01, 0x00, 0x00, 0x00
        /* <DEDUP_REMOVED lines=210> */
        /*0d5c*/ 	.byte	0x70, 0xfe, 0x00, 0x00


	//----- nvinfo : EIATTR_MERCURY_ISA_VERSION
	.align		4
.L_22:
        /*0d60*/ 	.byte	0x03, 0x5f
        /*0d62*/ 	.short	0x0101


	//----- nvinfo : EIATTR_COOP_GROUP_MASK_REGIDS
	.align		4
        /*0d64*/ 	.byte	0x04, 0x29
        /*0d66*/ 	.short	(.L_24 - .L_23)


	//   ....[0]....
.L_23:
        /*0d68*/ 	.word	0xffffffff


	//   ....[1]....
        /*0d6c*/ 	.word	0xffffffff


	//   ....[2]....
        /*0d70*/ 	.word	0xffffffff


	//   ....[3]....
        /*0d74*/ 	.word	0xffffffff


	//----- nvinfo : EIATTR_COOP_GROUP_INSTR_OFFSETS
	.align		4
.L_24:
        /*0d78*/ 	.byte	0x04, 0x28
        /*0d7a*/ 	.short	(.L_26 - .L_25)


	//   ....[0]....
.L_25:
        /*0d7c*/ 	.word	0x00000080


	//   ....[1]....
        /*0d80*/ 	.word	0x00000090


	//   ....[2]....
        /*0d84*/ 	.word	0x000001b0


	//   ....[3]....
        /*0d88*/ 	.word	0x000007a0


	//----- nvinfo : EIATTR_MBARRIER_INSTR_OFFSETS
	.align		4
.L_26:
        /*0d8c*/ 	.byte	0x04, 0x39
        /*0d8e*/ 	.short	(.L_28 - .L_27)


	//   ....[0]....
.L_27:
        /*0d90*/ 	.word	0x000003e0
        /*0d94*/ 	.word	0x000000ff
        /*0d98*/ 	.word	0x00036000
        /*0d9c*/ 	.short	0x0100
        /*0d9e*/ 	.byte	0x0a
	.zero		1


	//   ....[1]....
        /*0da0*/ 	.word	0x000003f0
        /*0da4*/ 	.word	0x000000ff
        /*0da8*/ 	.word	0x00036048
        /*0dac*/ 	.short	0x0100
        /*0dae*/ 	.byte	0x0a
	.zero		1


	//   ....[2]....
        /*0db0*/ 	.word	0x00000400
        /*0db4*/ 	.word	0x000000ff
        /*0db8*/ 	.word	0x00036008
        /*0dbc*/ 	.short	0x0100
        /*0dbe*/ 	.byte	0x0a
	.zero		1


	//   ....[3]....
        /*0dc0*/ 	.word	0x00000410
        /*0dc4*/ 	.word	0x000000ff
        /*0dc8*/ 	.word	0x00036050
        /*0dcc*/ 	.short	0x0100
        /*0dce*/ 	.byte	0x0a
	.zero		1


	//   ....[4]....
        /*0dd0*/ 	.word	0x00000420
        /*0dd4*/ 	.word	0x000000ff
        /*0dd8*/ 	.word	0x00036010
        /*0ddc*/ 	.short	0x0100
        /*0dde*/ 	.byte	0x0a
	.zero		1


	//   ....[5]....
        /*0de0*/ 	.word	0x00000430
        /*0de4*/ 	.word	0x000000ff
        /*0de8*/ 	.word	0x00036058
        /*0dec*/ 	.short	0x0100
        /*0dee*/ 	.byte	0x0a
	.zero		1


	//   ....[6]....
        /*0df0*/ 	.word	0x00000440
        /*0df4*/ 	.word	0x000000ff
        /*0df8*/ 	.word	0x00036018
        /*0dfc*/ 	.short	0x0100
        /*0dfe*/ 	.byte	0x0a
	.zero		1


	//   ....[7]....
        /*0e00*/ 	.word	0x00000450
        /*0e04*/ 	.word	0x000000ff
        /*0e08*/ 	.word	0x00036060
        /*0e0c*/ 	.short	0x0100
        /*0e0e*/ 	.byte	0x0a
	.zero		1


	//   ....[8]....
        /*0e10*/ 	.word	0x00000460
        /*0e14*/ 	.word	0x000000ff
        /*0e18*/ 	.word	0x00036020
        /*0e1c*/ 	.short	0x0100
        /*0e1e*/ 	.byte	0x0a
	.zero		1


	//   ....[9]....
        /*0e20*/ 	.word	0x00000470
        /*0e24*/ 	.word	0x000000ff
        /*0e28*/ 	.word	0x00036068
        /*0e2c*/ 	.short	0x0100
        /*0e2e*/ 	.byte	0x0a
	.zero		1


	//   ....[10]....
        /*0e30*/ 	.word	0x00000480
        /*0e34*/ 	.word	0x000000ff
        /*0e38*/ 	.word	0x00036028
        /*0e3c*/ 	.short	0x0100
        /*0e3e*/ 	.byte	0x0a
	.zero		1


	//   ....[11]....
        /*0e40*/ 	.word	0x00000490
        /*0e44*/ 	.word	0x000000ff
        /*0e48*/ 	.word	0x00036070
        /*0e4c*/ 	.short	0x0100
        /*0e4e*/ 	.byte	0x0a
	.zero		1


	//   ....[12]....
        /*0e50*/ 	.word	0x000004a0
        /*0e54*/ 	.word	0x000000ff
        /*0e58*/ 	.word	0x00036030
        /*0e5c*/ 	.short	0x0100
        /*0e5e*/ 	.byte	0x0a
	.zero		1


	//   ....[13]....
        /*0e60*/ 	.word	0x000004b0
        /*0e64*/ 	.word	0x000000ff
        /*0e68*/ 	.word	0x00036078
        /*0e6c*/ 	.short	0x0100
        /*0e6e*/ 	.byte	0x0a
	.zero		1


	//   ....[14]....
        /*0e70*/ 	.word	0x000004c0
        /*0e74*/ 	.word	0x000000ff
        /*0e78*/ 	.word	0x00036038
        /*0e7c*/ 	.short	0x0100
        /*0e7e*/ 	.byte	0x0a
	.zero		1


	//   ....[15]....
        /*0e80*/ 	.word	0x000004d0
        /*0e84*/ 	.word	0x000000ff
        /*0e88*/ 	.word	0x00036080
        /*0e8c*/ 	.short	0x0100
        /*0e8e*/ 	.byte	0x0a
	.zero		1


	//   ....[16]....
        /*0e90*/ 	.word	0x000004e0
        /*0e94*/ 	.word	0x000000ff
        /*0e98*/ 	.word	0x00036040
        /*0e9c*/ 	.short	0x0100
        /*0e9e*/ 	.byte	0x0a
	.zero		1


	//   ....[17]....
        /*0ea0*/ 	.word	0x000004f0
        /*0ea4*/ 	.word	0x000000ff
        /*0ea8*/ 	.word	0x00036088
        /*0eac*/ 	.short	0x0100
        /*0eae*/ 	.byte	0x0a
	.zero		1


	//   ....[18]....
        /*0eb0*/ 	.word	0x00001680
        /*0eb4*/ 	.word	0x00000003
        /*0eb8*/ 	.word	0x00036000
        /*0ebc*/ 	.short	0x010a
        /*0ebe*/ 	.byte	0x3f
	.zero		1


	//   ....[19]....
        /*0ec0*/ 	.word	0x00002710
        /*0ec4*/ 	.word	0x00000000
        /*0ec8*/ 	.word	0x00036000
        /*0ecc*/ 	.short	0x010a
        /*0ece*/ 	.byte	0x3f
	.zero		1


	//   ....[20]....
        /*0ed0*/ 	.word	0x00003b60
        /*0ed4*/ 	.word	0x00000000
        /*0ed8*/ 	.word	0x00000000
        /*0edc*/ 	.short	0x0101
        /*0ede*/ 	.byte	0x3f
	.zero		1


	//   ....[21]....
        /*0ee0*/ 	.word	0x00003d90
        /*0ee4*/ 	.word	0x00000006
        /*0ee8*/ 	.word	0x00000000
        /*0eec*/ 	.short	0x0101
        /*0eee*/ 	.byte	0x3f
	.zero		1


	//   ....[22]....
        /*0ef0*/ 	.word	0x00013f10
        /*0ef4*/ 	.word	0x0000000c
        /*0ef8*/ 	.word	0x00036048
        /*0efc*/ 	.short	0x010a
        /*0efe*/ 	.byte	0x3f
	.zero		1


	//   ....[23]....
        /*0f00*/ 	.word	0x000147f0
        /*0f04*/ 	.word	0x00000003
        /*0f08*/ 	.word	0x00000000
        /*0f0c*/ 	.short	0x010a
        /*0f0e*/ 	.byte	0x3f
	.zero		1


	//   ....[24]....
        /*0f10*/ 	.word	0x000148b0
        /*0f14*/ 	.word	0x00000003
        /*0f18*/ 	.word	0x00000000
        /*0f1c*/ 	.short	0x010a
        /*0f1e*/ 	.byte	0x3f
	.zero		1


	//   ....[25]....
        /*0f20*/ 	.word	0x00014970
        /*0f24*/ 	.word	0x00000003
        /*0f28*/ 	.word	0x00000000
        /*0f2c*/ 	.short	0x010a
        /*0f2e*/ 	.byte	0x3f
	.zero		1


	//   ....[26]....
        /*0f30*/ 	.word	0x00014a30
        /*0f34*/ 	.word	0x00000003
        /*0f38*/ 	.word	0x00000000
        /*0f3c*/ 	.short	0x010a
        /*0f3e*/ 	.byte	0x3f
	.zero		1


	//   ....[27]....
        /*0f40*/ 	.word	0x00014af0
        /*0f44*/ 	.word	0x00000003
        /*0f48*/ 	.word	0x00000000
        /*0f4c*/ 	.short	0x010a
        /*0f4e*/ 	.byte	0x3f
	.zero		1


	//   ....[28]....
        /*0f50*/ 	.word	0x00014bb0
        /*0f54*/ 	.word	0x00000003
        /*0f58*/ 	.word	0x00000000
        /*0f5c*/ 	.short	0x010a
        /*0f5e*/ 	.byte	0x3f
	.zero		1


	//   ....[29]....
        /*0f60*/ 	.word	0x00014c70
        /*0f64*/ 	.word	0x00000003
        /*0f68*/ 	.word	0x00000000
        /*0f6c*/ 	.short	0x010a
        /*0f6e*/ 	.byte	0x3f
	.zero		1


	//   ....[30]....
        /*0f70*/ 	.word	0x00014d30
        /*0f74*/ 	.word	0x00000003
        /*0f78*/ 	.word	0x00000000
        /*0f7c*/ 	.short	0x010a
        /*0f7e*/ 	.byte	0x3f
	.zero		1


	//   ....[31]....
        /*0f80*/ 	.word	0x00014df0
        /*0f84*/ 	.word	0x00000003
        /*0f88*/ 	.word	0x00000000
        /*0f8c*/ 	.short	0x010a
        /*0f8e*/ 	.byte	0x3f
	.zero		1


	//----- nvinfo : EIATTR_NUM_MBARRIERS
	.align		4
.L_28:
        /*0f90*/ 	.byte	0x03, 0x38
        /*0f92*/ 	.short	0x0012


	//----- nvinfo : EIATTR_EXIT_INSTR_OFFSETS
	.align		4
        /*0f94*/ 	.byte	0x04, 0x1c
        /*0f96*/ 	.short	(.L_30 - .L_29)


	//   ....[0]....
.L_29:
        /*0f98*/ 	.word	0x00000b90


	//   ....[1]....
        /*0f9c*/ 	.word	0x00003fa0


	//   ....[2]....
        /*0fa0*/ 	.word	0x0000f310


	//   ....[3]....
        /*0fa4*/ 	.word	0x0000f350


	//   ....[4]....
        /*0fa8*/ 	.word	0x00013ca0


	//   ....[5]....
        /*0fac*/ 	.word	0x00013ce0


	//   ....[6]....
        /*0fb0*/ 	.word	0x00013d00


	//   ....[7]....
        /*0fb4*/ 	.word	0x000146f0


	//   ....[8]....
        /*0fb8*/ 	.word	0x00014e20


	//----- nvinfo : EIATTR_MAX_THREADS
	.align		4
.L_30:
        /*0fbc*/ 	.byte	0x04, 0x05
        /*0fbe*/ 	.short	(.L_32 - .L_31)
.L_31:
        /*0fc0*/ 	.word	0x00000100
        /*0fc4*/ 	.word	0x00000001
        /*0fc8*/ 	.word	0x00000001


	//----- nvinfo : EIATTR_CRS_STACK_SIZE
	.align		4
.L_32:
        /*0fcc*/ 	.byte	0x04, 0x1e
        /*0fce*/ 	.short	(.L_34 - .L_33)
.L_33:
        /*0fd0*/ 	.word	0x00000000


	//----- nvinfo : EIATTR_CBANK_PARAM_SIZE
	.align		4
.L_34:
        /*0fd4*/ 	.byte	0x03, 0x19
        /*0fd6*/ 	.short	0x0470


	//----- nvinfo : EIATTR_PARAM_CBANK
	.align		4
        /*0fd8*/ 	.byte	0x04, 0x0a
        /*0fda*/ 	.short	(.L_36 - .L_35)
	.align		4
.L_35:
        /*0fdc*/ 	.word	index@(.nv.constant0._ZN7cutlass13device_kernelINS_4conv6kernel13ConvUniversalINS1_16ConvProblemShapeILNS1_8OperatorE1ELi3EEENS1_10collective14CollectiveConvINS1_46MainloopSm90TmaGmmaWarpSpecializedImplicitGemmILS5_1ELi9ELi3EN4cute5tupleIJNSA_1CILi2EEENSC_ILi1EEESE_EEENS1_36KernelImplicitTmaWarpSpecializedSm90ELi1EEENSB_IJNSC_ILi256EEENSC_ILi128EEENSB_IJNSC_ILi32EEEEEEEEENS_6half_tESN_NSA_8TiledMMAINSA_8MMA_AtomIJNSA_4SM904GMMA26MMA_64x128x16_F32F16F16_SSILNSR_5MajorE0ELST_1ELNSR_7ScaleInE1ELSU_1EEEEEENSA_6LayoutINSB_IJSE_SE_SE_EEENSB_IJNSC_ILi0EEESZ_SZ_EEEEENSB_IJNSA_10UnderscoreES12_S12_EEEEENS7_6detail26Sm90ImplicitGemmTileTraitsINSA_20SM90_TMA_LOAD_IM2COLENSA_14ComposedLayoutINSA_7SwizzleILi2ELi4ELi3EEENSA_18smem_ptr_flag_bitsILi16EEENSX_INSB_IJNSB_IJNSC_ILi8EEESK_EEENSB_IJSK_SE_EEENSB_IJSE_NSC_ILi9EEEEEEEEENSB_IJNSB_IJSK_SI_EEENSB_IJSE_SZ_EEENSB_IJSZ_NSC_ILi8192EEEEEEEEEEEEEvEENS16_INSA_23SM90_TMA_LOAD_MULTICASTENS18_INS19_ILi3ELi4ELi3EEES1C_NSX_INSB_IJNSB_IJNSC_ILi64EEESD_EEENSB_IJS1D_NSC_ILi4EEEEEES1H_EEENSB_IJNSB_IJSE_NSC_ILi2048EEEEEENSB_IJS1T_NSC_ILi512EEEEEENSB_IJSZ_NSC_ILi4096EEEEEEEEEEEEEvEEEENS_8epilogue10collective6detail29Sm90TmaWarpSpecializedAdapterINS2A_15DefaultEpilogueISN_NSB_IJNSB_IJllllEEESE_SZ_EEES2F_NS29_6thread17LinearCombinationISN_Li1EffLNS2G_9ScaleType4KindE0ELNS_15FloatRoundStyleE2ESN_EENS_4gemm15EpilogueDefaultEEEEEvvEEEEvNT_6ParamsE)
        /*0fe0*/ 	.short	0x0210
        /*0fe2*/ 	.short	0x0470


	//----- nvinfo : EIATTR_SW_WAR
	.align		4
.L_36:
        /*0fe4*/ 	.byte	0x04, 0x36
        /*0fe6*/ 	.short	(.L_38 - .L_37)
.L_37:
        /*0fe8*/ 	.word	0x00000008
.L_38:


//--------------------- .nv.callgraph             --------------------------
	.section	.nv.callgraph,"",@"SHT_CUDA_CALLGRAPH"
	.align	4
	.sectionentsize	8
	.align		4
        /*0000*/ 	.word	0x00000000
	.align		4
        /*0004*/ 	.word	0xffffffff
	.align		4
        /*0008*/ 	.word	0x00000000
	.align		4
        /*000c*/ 	.word	0xfffffffe
	.align		4
        /*0010*/ 	.word	0x00000000
	.align		4
        /*0014*/ 	.word	0xfffffffd
	.align		4
        /*0018*/ 	.word	0x00000000
	.align		4
        /*001c*/ 	.word	0xfffffffc


//--------------------- .nv.constant4             --------------------------
	.section	.nv.constant4,"a",@progbits
	.align	8
	.align		8
.nv.constant4:
        /*0000*/ 	.dword	_ZN39_INTERNAL_63a04f48_4_k_cu_138aeef8_27914cuda3std3__45__cpo5beginE
	.align		8
        /*0008*/ 	.dword	_ZN39_INTERNAL_63a04f48_4_k_cu_138aeef8_27914cuda3std3__45__cpo3endE
	.align		8
        /*0010*/ 	.dword	_ZN39_INTERNAL_63a04f48_4_k_cu_138aeef8_27914cuda3std3__45__cpo6cbeginE
	.align		8
        /*0018*/ 	.dword	_ZN39_INTERNAL_63a04f48_4_k_cu_138aeef8_27914cuda3std3__45__cpo4cendE
	.align		8
        /*0020*/ 	.dword	_ZN39_INTERNAL_63a04f48_4_k_cu_138aeef8_27914cuda3std3__441_GLOBAL__N__63a04f48_4_k_cu_138aeef8_27916ignoreE
	.align		8
        /*0028*/ 	.dword	_ZN39_INTERNAL_63a04f48_4_k_cu_138aeef8_27914cuda3std3__419piecewise_constructE
	.align		8
        /*0030*/ 	.dword	_ZN39_INTERNAL_63a04f48_4_k_cu_138aeef8_27914cuda3std3__48in_placeE
	.align		8
        /*0038*/ 	.dword	_ZN39_INTERNAL_63a04f48_4_k_cu_138aeef8_27914cuda3std6ranges3__45__cpo4swapE
	.align		8
        /*0040*/ 	.dword	_ZN39_INTERNAL_63a04f48_4_k_cu_138aeef8_27914cuda3std6ranges3__45__cpo9iter_moveE
	.align		8
        /*0048*/ 	.dword	_ZN39_INTERNAL_63a04f48_4_k_cu_138aeef8_27914cute7productE
	.align		8
        /*0050*/ 	.dword	_ZN39_INTERNAL_63a04f48_4_k_cu_138aeef8_27914cute1_E


//--------------------- .text._ZN7cutlass13device_kernelINS_4conv6kernel13ConvUniversalINS1_16ConvProblemShapeILNS1_8OperatorE1ELi3EEENS1_10collective14CollectiveConvINS1_46MainloopSm90TmaGmmaWarpSpecializedImplicitGemmILS5_1ELi9ELi3EN4cute5tupleIJNSA_1CILi2EEENSC_ILi1EEESE_EEENS1_36KernelImplicitTmaWarpSpecializedSm90ELi1EEENSB_IJNSC_ILi256EEENSC_ILi128EEENSB_IJNSC_ILi32EEEEEEEEENS_6half_tESN_NSA_8TiledMMAINSA_8MMA_AtomIJNSA_4SM904GMMA26MMA_64x128x16_F32F16F16_SSILNSR_5MajorE0ELST_1ELNSR_7ScaleInE1ELSU_1EEEEEENSA_6LayoutINSB_IJSE_SE_SE_EEENSB_IJNSC_ILi0EEESZ_SZ_EEEEENSB_IJNSA_10UnderscoreES12_S12_EEEEENS7_6detail26Sm90ImplicitGemmTileTraitsINSA_20SM90_TMA_LOAD_IM2COLENSA_14ComposedLayoutINSA_7SwizzleILi2ELi4ELi3EEENSA_18smem_ptr_flag_bitsILi16EEENSX_INSB_IJNSB_IJNSC_ILi8EEESK_EEENSB_IJSK_SE_EEENSB_IJSE_NSC_ILi9EEEEEEEEENSB_IJNSB_IJSK_SI_EEENSB_IJSE_SZ_EEENSB_IJSZ_NSC_ILi8192EEEEEEEEEEEEEvEENS16_INSA_23SM90_TMA_LOAD_MULTICASTENS18_INS19_ILi3ELi4ELi3EEES1C_NSX_INSB_IJNSB_IJNSC_ILi64EEESD_EEENSB_IJS1D_NSC_ILi4EEEEEES1H_EEENSB_IJNSB_IJSE_NSC_ILi2048EEEEEENSB_IJS1T_NSC_ILi512EEEEEENSB_IJSZ_NSC_ILi4096EEEEEEEEEEEEEvEEEENS_8epilogue10collective6detail29Sm90TmaWarpSpecializedAdapterINS2A_15DefaultEpilogueISN_NSB_IJNSB_IJllllEEESE_SZ_EEES2F_NS29_6thread17LinearCombinationISN_Li1EffLNS2G_9ScaleType4KindE0ELNS_15FloatRoundStyleE2ESN_EENS_4gemm15EpilogueDefaultEEEEEvvEEEEvNT_6ParamsE --------------------------
	.section	.text._ZN7cutlass13device_kernelINS_4conv6kernel13ConvUniversalINS1_16ConvProblemShapeILNS1_8OperatorE1ELi3EEENS1_10collective14CollectiveConvINS1_46MainloopSm90TmaGmmaWarpSpecializedImplicitGemmILS5_1ELi9ELi3EN4cute5tupleIJNSA_1CILi2EEENSC_ILi1EEESE_EEENS1_36KernelImplicitTmaWarpSpecializedSm90ELi1EEENSB_IJNSC_ILi256EEENSC_ILi128EEENSB_IJNSC_ILi32EEEEEEEEENS_6half_tESN_NSA_8TiledMMAINSA_8MMA_AtomIJNSA_4SM904GMMA26MMA_64x128x16_F32F16F16_SSILNSR_5MajorE0ELST_1ELNSR_7ScaleInE1ELSU_1EEEEEENSA_6LayoutINSB_IJSE_SE_SE_EEENSB_IJNSC_ILi0EEESZ_SZ_EEEEENSB_IJNSA_10UnderscoreES12_S12_EEEEENS7_6detail26Sm90ImplicitGemmTileTraitsINSA_20SM90_TMA_LOAD_IM2COLENSA_14ComposedLayoutINSA_7SwizzleILi2ELi4ELi3EEENSA_18smem_ptr_flag_bitsILi16EEENSX_INSB_IJNSB_IJNSC_ILi8EEESK_EEENSB_IJSK_SE_EEENSB_IJSE_NSC_ILi9EEEEEEEEENSB_IJNSB_IJSK_SI_EEENSB_IJSE_SZ_EEENSB_IJSZ_NSC_ILi8192EEEEEEEEEEEEEvEENS16_INSA_23SM90_TMA_LOAD_MULTICASTENS18_INS19_ILi3ELi4ELi3EEES1C_NSX_INSB_IJNSB_IJNSC_ILi64EEESD_EEENSB_IJS1D_NSC_ILi4EEEEEES1H_EEENSB_IJNSB_IJSE_NSC_ILi2048EEEEEENSB_IJS1T_NSC_ILi512EEEEEENSB_IJSZ_NSC_ILi4096EEEEEEEEEEEEEvEEEENS_8epilogue10collective6detail29Sm90TmaWarpSpecializedAdapterINS2A_15DefaultEpilogueISN_NSB_IJNSB_IJllllEEESE_SZ_EEES2F_NS29_6thread17LinearCombinationISN_Li1EffLNS2G_9ScaleType4KindE0ELNS_15FloatRoundStyleE2ESN_EENS_4gemm15EpilogueDefaultEEEEEvvEEEEvNT_6ParamsE,"ax",@progbits
	.align	128
.text._ZN7cutlass13device_kernelINS_4conv6kernel13ConvUniversalINS1_16ConvProblemShapeILNS1_8OperatorE1ELi3EEENS1_10collective14CollectiveConvINS1_46MainloopSm90TmaGmmaWarpSpecializedImplicitGemmILS5_1ELi9ELi3EN4cute5tupleIJNSA_1CILi2EEENSC_ILi1EEESE_EEENS1_36KernelImplicitTmaWarpSpecializedSm90ELi1EEENSB_IJNSC_ILi256EEENSC_ILi128EEENSB_IJNSC_ILi32EEEEEEEEENS_6half_tESN_NSA_8TiledMMAINSA_8MMA_AtomIJNSA_4SM904GMMA26MMA_64x128x16_F32F16F16_SSILNSR_5MajorE0ELST_1ELNSR_7ScaleInE1ELSU_1EEEEEENSA_6LayoutINSB_IJSE_SE_SE_EEENSB_IJNSC_ILi0EEESZ_SZ_EEEEENSB_IJNSA_10UnderscoreES12_S12_EEEEENS7_6detail26Sm90ImplicitGemmTileTraitsINSA_20SM90_TMA_LOAD_IM2COLENSA_14ComposedLayoutINSA_7SwizzleILi2ELi4ELi3EEENSA_18smem_ptr_flag_bitsILi16EEENSX_INSB_IJNSB_IJNSC_ILi8EEESK_EEENSB_IJSK_SE_EEENSB_IJSE_NSC_ILi9EEEEEEEEENSB_IJNSB_IJSK_SI_EEENSB_IJSE_SZ_EEENSB_IJSZ_NSC_ILi8192EEEEEEEEEEEEEvEENS16_INSA_23SM90_TMA_LOAD_MULTICASTENS18_INS19_ILi3ELi4ELi3EEES1C_NSX_INSB_IJNSB_IJNSC_ILi64EEESD_EEENSB_IJS1D_NSC_ILi4EEEEEES1H_EEENSB_IJNSB_IJSE_NSC_ILi2048EEEEEENSB_IJS1T_NSC_ILi512EEEEEENSB_IJSZ_NSC_ILi4096EEEEEEEEEEEEEvEEEENS_8epilogue10collective6detail29Sm90TmaWarpSpecializedAdapterINS2A_15DefaultEpilogueISN_NSB_IJNSB_IJllllEEESE_SZ_EEES2F_NS29_6thread17LinearCombinationISN_Li1EffLNS2G_9ScaleType4KindE0ELNS_15FloatRoundStyleE2ESN_EENS_4gemm15EpilogueDefaultEEEEEvvEEEEvNT_6ParamsE:
        .type           _ZN7cutlass13device_kernelINS_4conv6kernel13ConvUniversalINS1_16ConvProblemShapeILNS1_8OperatorE1ELi3EEENS1_10collective14CollectiveConvINS1_46MainloopSm90TmaGmmaWarpSpecializedImplicitGemmILS5_1ELi9ELi3EN4cute5tupleIJNSA_1CILi2EEENSC_ILi1EEESE_EEENS1_36KernelImplicitTmaWarpSpecializedSm90ELi1EEENSB_IJNSC_ILi256EEENSC_ILi128EEENSB_IJNSC_ILi32EEEEEEEEENS_6half_tESN_NSA_8TiledMMAINSA_8MMA_AtomIJNSA_4SM904GMMA26MMA_64x128x16_F32F16F16_SSILNSR_5MajorE0ELST_1ELNSR_7ScaleInE1ELSU_1EEEEEENSA_6LayoutINSB_IJSE_SE_SE_EEENSB_IJNSC_ILi0EEESZ_SZ_EEEEENSB_IJNSA_10UnderscoreES12_S12_EEEEENS7_6detail26Sm90ImplicitGemmTileTraitsINSA_20SM90_TMA_LOAD_IM2COLENSA_14ComposedLayoutINSA_7SwizzleILi2ELi4ELi3EEENSA_18smem_ptr_flag_bitsILi16EEENSX_INSB_IJNSB_IJNSC_ILi8EEESK_EEENSB_IJSK_SE_EEENSB_IJSE_NSC_ILi9EEEEEEEEENSB_IJNSB_IJSK_SI_EEENSB_IJSE_SZ_EEENSB_IJSZ_NSC_ILi8192EEEEEEEEEEEEEvEENS16_INSA_23SM90_TMA_LOAD_MULTICASTENS18_INS19_ILi3ELi4ELi3EEES1C_NSX_INSB_IJNSB_IJNSC_ILi64EEESD_EEENSB_IJS1D_NSC_ILi4EEEEEES1H_EEENSB_IJNSB_IJSE_NSC_ILi2048EEEEEENSB_IJS1T_NSC_ILi512EEEEEENSB_IJSZ_NSC_ILi4096EEEEEEEEEEEEEvEEEENS_8epilogue10collective6detail29Sm90TmaWarpSpecializedAdapterINS2A_15DefaultEpilogueISN_NSB_IJNSB_IJllllEEESE_SZ_EEES2F_NS29_6thread17LinearCombinationISN_Li1EffLNS2G_9ScaleType4KindE0ELNS_15FloatRoundStyleE2ESN_EENS_4gemm15EpilogueDefaultEEEEEvvEEEEvNT_6ParamsE,@function
        .size           _ZN7cutlass13device_kernelINS_4conv6kernel13ConvUniversalINS1_16ConvProblemShapeILNS1_8OperatorE1ELi3EEENS1_10collective14CollectiveConvINS1_46MainloopSm90TmaGmmaWarpSpecializedImplicitGemmILS5_1ELi9ELi3EN4cute5tupleIJNSA_1CILi2EEENSC_ILi1EEESE_EEENS1_36KernelImplicitTmaWarpSpecializedSm90ELi1EEENSB_IJNSC_ILi256EEENSC_ILi128EEENSB_IJNSC_ILi32EEEEEEEEENS_6half_tESN_NSA_8TiledMMAINSA_8MMA_AtomIJNSA_4SM904GMMA26MMA_64x128x16_F32F16F16_SSILNSR_5MajorE0ELST_1ELNSR_7ScaleInE1ELSU_1EEEEEENSA_6LayoutINSB_IJSE_SE_SE_EEENSB_IJNSC_ILi0EEESZ_SZ_EEEEENSB_IJNSA_10UnderscoreES12_S12_EEEEENS7_6detail26Sm90ImplicitGemmTileTraitsINSA_20SM90_TMA_LOAD_IM2COLENSA_14ComposedLayoutINSA_7SwizzleILi2ELi4ELi3EEENSA_18smem_ptr_flag_bitsILi16EEENSX_INSB_IJNSB_IJNSC_ILi8EEESK_EEENSB_IJSK_SE_EEENSB_IJSE_NSC_ILi9EEEEEEEEENSB_IJNSB_IJSK_SI_EEENSB_IJSE_SZ_EEENSB_IJSZ_NSC_ILi8192EEEEEEEEEEEEEvEENS16_INSA_23SM90_TMA_LOAD_MULTICASTENS18_INS19_ILi3ELi4ELi3EEES1C_NSX_INSB_IJNSB_IJNSC_ILi64EEESD_EEENSB_IJS1D_NSC_ILi4EEEEEES1H_EEENSB_IJNSB_IJSE_NSC_ILi2048EEEEEENSB_IJS1T_NSC_ILi512EEEEEENSB_IJSZ_NSC_ILi4096EEEEEEEEEEEEEvEEEENS_8epilogue10collective6detail29Sm90TmaWarpSpecializedAdapterINS2A_15DefaultEpilogueISN_NSB_IJNSB_IJllllEEESE_SZ_EEES2F_NS29_6thread17LinearCombinationISN_Li1EffLNS2G_9ScaleType4KindE0ELNS_15FloatRoundStyleE2ESN_EENS_4gemm15EpilogueDefaultEEEEEvvEEEEvNT_6ParamsE,(.L_x_547 - _ZN7cutlass13device_kernelINS_4conv6kernel13ConvUniversalINS1_16ConvProblemShapeILNS1_8OperatorE1ELi3EEENS1_10collective14CollectiveConvINS1_46MainloopSm90TmaGmmaWarpSpecializedImplicitGemmILS5_1ELi9ELi3EN4cute5tupleIJNSA_1CILi2EEENSC_ILi1EEESE_EEENS1_36KernelImplicitTmaWarpSpecializedSm90ELi1EEENSB_IJNSC_ILi256EEENSC_ILi128EEENSB_IJNSC_ILi32EEEEEEEEENS_6half_tESN_NSA_8TiledMMAINSA_8MMA_AtomIJNSA_4SM904GMMA26MMA_64x128x16_F32F16F16_SSILNSR_5MajorE0ELST_1ELNSR_7ScaleInE1ELSU_1EEEEEENSA_6LayoutINSB_IJSE_SE_SE_EEENSB_IJNSC_ILi0EEESZ_SZ_EEEEENSB_IJNSA_10UnderscoreES12_S12_EEEEENS7_6detail26Sm90ImplicitGemmTileTraitsINSA_20SM90_TMA_LOAD_IM2COLENSA_14ComposedLayoutINSA_7SwizzleILi2ELi4ELi3EEENSA_18smem_ptr_flag_bitsILi16EEENSX_INSB_IJNSB_IJNSC_ILi8EEESK_EEENSB_IJSK_SE_EEENSB_IJSE_NSC_ILi9EEEEEEEEENSB_IJNSB_IJSK_SI_EEENSB_IJSE_SZ_EEENSB_IJSZ_NSC_ILi8192EEEEEEEEEEEEEvEENS16_INSA_23SM90_TMA_LOAD_MULTICASTENS18_INS19_ILi3ELi4ELi3EEES1C_NSX_INSB_IJNSB_IJNSC_ILi64EEESD_EEENSB_IJS1D_NSC_ILi4EEEEEES1H_EEENSB_IJNSB_IJSE_NSC_ILi2048EEEEEENSB_IJS1T_NSC_ILi512EEEEEENSB_IJSZ_NSC_ILi4096EEEEEEEEEEEEEvEEEENS_8epilogue10collective6detail29Sm90TmaWarpSpecializedAdapterINS2A_15DefaultEpilogueISN_NSB_IJNSB_IJllllEEESE_SZ_EEES2F_NS29_6thread17LinearCombinationISN_Li1EffLNS2G_9ScaleType4KindE0ELNS_15FloatRoundStyleE2ESN_EENS_4gemm15EpilogueDefaultEEEEEvvEEEEvNT_6ParamsE)
        .other          _ZN7cutlass13device_kernelINS_4conv6kernel13ConvUniversalINS1_16ConvProblemShapeILNS1_8OperatorE1ELi3EEENS1_10collective14CollectiveConvINS1_46MainloopSm90TmaGmmaWarpSpecializedImplicitGemmILS5_1ELi9ELi3EN4cute5tupleIJNSA_1CILi2EEENSC_ILi1EEESE_EEENS1_36KernelImplicitTmaWarpSpecializedSm90ELi1EEENSB_IJNSC_ILi256EEENSC_ILi128EEENSB_IJNSC_ILi32EEEEEEEEENS_6half_tESN_NSA_8TiledMMAINSA_8MMA_AtomIJNSA_4SM904GMMA26MMA_64x128x16_F32F16F16_SSILNSR_5MajorE0ELST_1ELNSR_7ScaleInE1ELSU_1EEEEEENSA_6LayoutINSB_IJSE_SE_SE_EEENSB_IJNSC_ILi0EEESZ_SZ_EEEEENSB_IJNSA_10UnderscoreES12_S12_EEEEENS7_6detail26Sm90ImplicitGemmTileTraitsINSA_20SM90_TMA_LOAD_IM2COLENSA_14ComposedLayoutINSA_7SwizzleILi2ELi4ELi3EEENSA_18smem_ptr_flag_bitsILi16EEENSX_INSB_IJNSB_IJNSC_ILi8EEESK_EEENSB_IJSK_SE_EEENSB_IJSE_NSC_ILi9EEEEEEEEENSB_IJNSB_IJSK_SI_EEENSB_IJSE_SZ_EEENSB_IJSZ_NSC_ILi8192EEEEEEEEEEEEEvEENS16_INSA_23SM90_TMA_LOAD_MULTICASTENS18_INS19_ILi3ELi4ELi3EEES1C_NSX_INSB_IJNSB_IJNSC_ILi64EEESD_EEENSB_IJS1D_NSC_ILi4EEEEEES1H_EEENSB_IJNSB_IJSE_NSC_ILi2048EEEEEENSB_IJS1T_NSC_ILi512EEEEEENSB_IJSZ_NSC_ILi4096EEEEEEEEEEEEEvEEEENS_8epilogue10collective6detail29Sm90TmaWarpSpecializedAdapterINS2A_15DefaultEpilogueISN_NSB_IJNSB_IJllllEEESE_SZ_EEES2F_NS29_6thread17LinearCombinationISN_Li1EffLNS2G_9ScaleType4KindE0ELNS_15FloatRoundStyleE2ESN_EENS_4gemm15EpilogueDefaultEEEEEvvEEEEvNT_6ParamsE,@"STO_CUDA_ENTRY STV_DEFAULT"
_ZN7cutlass13device_kernelINS_4conv6kernel13ConvUniversalINS1_16ConvProblemShapeILNS1_8OperatorE1ELi3EEENS1_10collective14CollectiveConvINS1_46MainloopSm90TmaGmmaWarpSpecializedImplicitGemmILS5_1ELi9ELi3EN4cute5tupleIJNSA_1CILi2EEENSC_ILi1EEESE_EEENS1_36KernelImplicitTmaWarpSpecializedSm90ELi1EEENSB_IJNSC_ILi256EEENSC_ILi128EEENSB_IJNSC_ILi32EEEEEEEEENS_6half_tESN_NSA_8TiledMMAINSA_8MMA_AtomIJNSA_4SM904GMMA26MMA_64x128x16_F32F16F16_SSILNSR_5MajorE0ELST_1ELNSR_7ScaleInE1ELSU_1EEEEEENSA_6LayoutINSB_IJSE_SE_SE_EEENSB_IJNSC_ILi0EEESZ_SZ_EEEEENSB_IJNSA_10UnderscoreES12_S12_EEEEENS7_6detail26Sm90ImplicitGemmTileTraitsINSA_20SM90_TMA_LOAD_IM2COLENSA_14ComposedLayoutINSA_7SwizzleILi2ELi4ELi3EEENSA_18smem_ptr_flag_bitsILi16EEENSX_INSB_IJNSB_IJNSC_ILi8EEESK_EEENSB_IJSK_SE_EEENSB_IJSE_NSC_ILi9EEEEEEEEENSB_IJNSB_IJSK_SI_EEENSB_IJSE_SZ_EEENSB_IJSZ_NSC_ILi8192EEEEEEEEEEEEEvEENS16_INSA_23SM90_TMA_LOAD_MULTICASTENS18_INS19_ILi3ELi4ELi3EEES1C_NSX_INSB_IJNSB_IJNSC_ILi64EEESD_EEENSB_IJS1D_NSC_ILi4EEEEEES1H_EEENSB_IJNSB_IJSE_NSC_ILi2048EEEEEENSB_IJS1T_NSC_ILi512EEEEEENSB_IJSZ_NSC_ILi4096EEEEEEEEEEEEEvEEEENS_8epilogue10collective6detail29Sm90TmaWarpSpecializedAdapterINS2A_15DefaultEpilogueISN_NSB_IJNSB_IJllllEEESE_SZ_EEES2F_NS29_6thread17LinearCombinationISN_Li1EffLNS2G_9ScaleType4KindE0ELNS_15FloatRoundStyleE2ESN_EENS_4gemm15EpilogueDefaultEEEEEvvEEEEvNT_6ParamsE:
[----:B------:R-:W0:Y:S01]  /*0000*/  LDC R1, c[0x0][0x28] ;  /* 0x00000a00ff017b82 */ /* 0x000e220000000800 */
[----:B------:R-:W1:Y:S01]  /*0010*/  S2R R9, SR_TID.X ;  /* 0x0000000000097919 */ /* 0x000e620000002100 */
[----:B------:R-:W-:Y:S01]  /*0020*/  ELECT P0, URZ, PT ;  /* 0x00000000003f782f */ /* 0x000fe20003800000 */
[----:B------:R-:W-:Y:S01]  /*0030*/  BSSY B0, `(.L_x_0) ;  /* 0x0000017000007945 */ /* 0x000fe20003800000 */
[----:B0-----:R-:W-:Y:S01]  /*0040*/  VIADD R1, R1, 0xfffffd90 ;  /* 0xfffffd9001017836 */ /* 0x001fe20000000000 */
[----:B------:R-:W0:Y:S01]  /*0050*/  S2R R4, SR_CTAID.X ;  /* 0x0000000000047919 */ /* 0x000e220000002500 */
[--C-:B-1----:R-:W-:Y:S02]  /*0060*/  SHF.R.U32.HI R0, RZ, 0x5, R9.reuse ;  /* 0x00000005ff007819 */ /* 0x102fe40000011609 */
[----:B------:R-:W-:-:S03]  /*0070*/  SHF.R.U32.HI R3, RZ, 0x7, R9 ;  /* 0x00000007ff037819 */ /* 0x000fc60000011609 */
[----:B------:R-:W1:Y:S04]  /*0080*/  SHFL.IDX PT, R2, R0, RZ, 0x1f ;  /* 0x00001fff00027589 */ /* 0x000e6800000e0000 */
[----:B------:R-:W2:Y:S01]  /*0090*/  SHFL.IDX PT, R3, R3, RZ, 0x1f ;  /* 0x00001fff03037589 */ /* 0x000ea200000e0000 */
[----:B-1----:R-:W-:Y:S02]  /*00a0*/  R2UR UR4, R2 ;  /* 0x00000000020472ca */ /* 0x002fe400000e0000 */
[----:B------:R-:W-:-:S11]  /*00b0*/  SHF.R.S32.HI R2, RZ, 0x1f, R9 ;  /* 0x0000001fff027819 */ /* 0x000fd60000011409 */
[----:B------:R-:W-:Y:S02]  /*00c0*/  USHF.R.S32.HI UR5, URZ, 0x1f, UR4 ;  /* 0x0000001f3f057899 */ /* 0x000fe40008011404 */
[----:B------:R-:W-:Y:S02]  /*00d0*/  ISETP.NE.OR P0, PT, RZ, UR4, !P0 ;  /* 0x00000004ff007c0c */ /* 0x000fe4000c705670 */
[----:B------:R-:W-:-:S04]  /*00e0*/  ULEA.HI UR5, UR5, UR4, URZ, 0x2 ;  /* 0x0000000405057291 */ /* 0x000fc8000f8f103f */
[----:B------:R-:W-:-:S04]  /*00f0*/  ULOP3.LUT UR5, UR5, 0xfffffffc, URZ, 0xc0, !UPT ;  /* 0xfffffffc05057892 */ /* 0x000fc8000f8ec03f */
[----:B------:R-:W-:-:S03]  /*0100*/  UIADD3 UR7, UR4, -UR5, URZ ;  /* 0x8000000504077290 */ /* 0x000fc6000fffe03f */
[----:B0-2---:R-:W-:Y:S09]  /*0110*/  @P0 BRA `(.L_x_1) ;  /* 0x0000000000200947 */ /* 0x005ff20003800000 */
[----:B------:R-:W-:Y:S02]  /*0120*/  ULDC.64 UR4, c[0x0][0x198] ;  /* 0x0000660000047ab9 */ /* 0x000fe40000000a00 */
[----:B------:R-:W-:Y:S02]  /*0130*/  UIADD3 UR8, UP0, UR4, 0xf0, URZ ;  /* 0x000000f004087890 */ /* 0x000fe4000ff1e03f */
[----:B------:R-:W-:Y:S02]  /*0140*/  UIADD3 UR4, UP1, UR4, 0x270, URZ ;  /* 0x0000027004047890 */ /* 0x000fe4000ff3e03f */
[----:B------:R-:W-:Y:S02]  /*0150*/  UIADD3.X UR9, URZ, UR5, URZ, UP0, !UPT ;  /* 0x000000053f097290 */ /* 0x000fe400087fe43f */
[----:B------:R-:W-:-:S07]  /*0160*/  UIADD3.X UR5, URZ, UR5, URZ, UP1, !UPT ;  /* 0x000000053f057290 */ /* 0x000fce0008ffe43f */
[----:B------:R0:W-:Y:S02]  /*0170*/  UTMACCTL.PF [UR8] ;  /* 0x00000000080079b9 */ /* 0x0001e40008040000 */
[----:B------:R0:W-:Y:S02]  /*0180*/  UTMACCTL.PF [UR4] ;  /* 0x00000000040079b9 */ /* 0x0001e40008040000 */
[----:B0-----:R-:W-:Y:S01]  /*0190*/  NOP ;  /* 0x0000000000007918 */ /* 0x001fe20000000000 */
.L_x_1:
[----:B------:R-:W-:Y:S05]  /*01a0*/  BSYNC B0 ;  /* 0x0000000000007941 */ /* 0x000fea0003800000 */
.L_x_0:
[----:B------:R-:W0:Y:S01]  /*01b0*/  SHFL.IDX PT, R0, R0, RZ, 0x1f ;  /* 0x00001fff00007589 */ /* 0x000e2200000e0000 */
[----:B------:R-:W-:Y:S02]  /*01c0*/  LEA.HI R2, R2, R9, RZ, 0x7 ;  /* 0x0000000902027211 */ /* 0x000fe400078f38ff */
[----:B------:R-:W-:Y:S01]  /*01d0*/  R2UR UR11, R3 ;  /* 0x00000000030b72ca */ /* 0x000fe200000e0000 */
[----:B------:R-:W1:Y:S01]  /*01e0*/  S2R R10, SR_CTAID.Y ;  /* 0x00000000000a7919 */ /* 0x000e620000002600 */
[----:B------:R-:W-:Y:S02]  /*01f0*/  LOP3.LUT R2, R2, 0xffffff80, RZ, 0xc0, !PT ;  /* 0xffffff8002027812 */ /* 0x000fe400078ec0ff */
[----:B------:R-:W-:-:S03]  /*0200*/  I2FP.F32.U32 R6, R4 ;  /* 0x0000000400067245 */ /* 0x000fc60000201000 */
[----:B------:R-:W-:-:S05]  /*0210*/  IMAD.IADD R7, R9, 0x1, -R2 ;  /* 0x0000000109077824 */ /* 0x000fca00078e0a02 */
[----:B------:R-:W-:Y:S01]  /*0220*/  SHF.R.S32.HI R8, RZ, 0x1f, R7 ;  /* 0x0000001fff087819 */ /* 0x000fe20000011407 */
[----:B------:R-:W-:Y:S02]  /*0230*/  ULOP3.LUT UP0, URZ, UR11, UR7, URZ, 0xfc, !UPT ;  /* 0x000000070b3f7292 */ /* 0x000fe4000f80fc3f */
[----:B------:R-:W-:Y:S01]  /*0240*/  UISETP.NE.AND UP1, UPT, UR11, 0x1, UPT ;  /* 0x000000010b00788c */ /* 0x000fe2000bf25270 */
[----:B------:R-:W-:Y:S01]  /*0250*/  LEA.HI R2, R8, R7, RZ, 0x3 ;  /* 0x0000000708027211 */ /* 0x000fe200078f18ff */
[----:B------:R-:W-:-:S03]  /*0260*/  USEL UR6, URZ, 0x1, UP0 ;  /* 0x000000013f067887 */ /* 0x000fc60008000000 */
[--C-:B------:R-:W-:Y:S01]  /*0270*/  SHF.R.S32.HI R3, RZ, 0x3, R2.reuse ;  /* 0x00000003ff037819 */ /* 0x100fe20000011402 */
[----:B------:R-:W-:Y:S01]  /*0280*/  USEL UR6, UR6, 0x2, UP1 ;  /* 0x0000000206067887 */ /* 0x000fe20008800000 */
[----:B0-----:R-:W-:Y:S02]  /*0290*/  ISETP.NE.AND P0, PT, R0, RZ, PT ;  /* 0x000000ff0000720c */ /* 0x001fe40003f05270 */
[----:B------:R-:W-:Y:S02]  /*02a0*/  SHF.R.S32.HI R2, RZ, 0x1f, R2 ;  /* 0x0000001fff027819 */ /* 0x000fe40000011402 */
[----:B------:R-:W-:Y:S02]  /*02b0*/  SHF.R.S32.HI R5, RZ, 0x1f, R0 ;  /* 0x0000001fff057819 */ /* 0x000fe40000011400 */
[----:B------:R-:W-:Y:S02]  /*02c0*/  LEA.HI R2, R2, R3, RZ, 0x2 ;  /* 0x0000000302027211 */ /* 0x000fe400078f10ff */
[----:B------:R-:W-:-:S05]  /*02d0*/  LEA.HI R5, R5, R0, RZ, 0x2 ;  /* 0x0000000005057211 */ /* 0x000fca00078f10ff */
[----:B-1----:R-:W-:Y:S05]  /*02e0*/  @P0 BRA `(.L_x_2) ;  /* 0x00000000008c0947 */ /* 0x002fea0003800000 */
[----:B------:R-:W-:Y:S01]  /*02f0*/  ELECT P0, URZ, PT ;  /* 0x00000000003f782f */ /* 0x000fe20003800000 */
[----:B------:R-:W-:-:S12]  /*0300*/  BSSY B0, `(.L_x_2) ;  /* 0x0000021000007945 */ /* 0x000fd80003800000 */
[----:B------:R-:W-:Y:S05]  /*0310*/  @!P0 BRA `(.L_x_3) ;  /* 0x00000000007c8947 */ /* 0x000fea0003800000 */
[----:B------:R-:W0:Y:S01]  /*0320*/  S2UR UR10, SR_CgaCtaId ;  /* 0x00000000000a79c3 */ /* 0x000e220000008800 */
[----:B------:R-:W-:Y:S01]  /*0330*/  UMOV UR4, 0x400 ;  /* 0x0000040000047882 */ /* 0x000fe20000000000 */
[----:B------:R-:W-:Y:S01]  /*0340*/  UMOV UR5, 0x1 ;  /* 0x0000000100057882 */ /* 0x000fe20000000000 */
[----:B------:R-:W-:Y:S02]  /*0350*/  UMOV UR8, 0x2 ;  /* 0x0000000200087882 */ /* 0x000fe40000000000 */
[----:B------:R-:W-:-:S04]  /*0360*/  UIADD3 UR8, -UR8, 0x100000, URZ ;  /* 0x0010000008087890 */ /* 0x000fc8000fffe13f */
[----:B------:R-:W-:Y:S02]  /*0370*/  USHF.L.U32 UR9, UR8, 0xb, URZ ;  /* 0x0000000b08097899 */ /* 0x000fe4000800063f */
[----:B------:R-:W-:Y:S02]  /*0380*/  USHF.L.U32 UR8, UR8, 0x1, URZ ;  /* 0x0000000108087899 */ /* 0x000fe4000800063f */
[----:B0-----:R-:W-:Y:S02]  /*0390*/  ULEA UR10, UR10, UR4, 0x18 ;  /* 0x000000040a0a7291 */ /* 0x001fe4000f8ec03f */
[----:B------:R-:W-:-:S04]  /*03a0*/  UIADD3 UR4, -UR5, 0x100000, URZ ;  /* 0x0010000005047890 */ /* 0x000fc8000fffe13f */
[----:B------:R-:W-:Y:S02]  /*03b0*/  USHF.L.U32 UR5, UR4, 0xb, URZ ;  /* 0x0000000b04057899 */ /* 0x000fe4000800063f */
[----:B------:R-:W-:Y:S01]  /*03c0*/  USHF.L.U32 UR4, UR4, 0x1, URZ ;  /* 0x0000000104047899 */ /* 0x000fe2000800063f */
[----:B------:R-:W0:Y:S11]  /*03d0*/  FENCE.VIEW.ASYNC.S ;  /* 0x00000000000073c6 */ /* 0x000e360000000000 */
[----:B0-----:R0:W1:Y:S01]  /*03e0*/  SYNCS.EXCH.64 URZ, [UR10+0x36000], UR4 ;  /* 0x036000040a3f75b2 */ /* 0x0010620008000100 */
[----:B------:R0:W2:Y:S01]  /*03f0*/  SYNCS.EXCH.64 URZ, [UR10+0x36048], UR8 ;  /* 0x036048080a3f75b2 */ /* 0x0000a20008000100 */
[----:B------:R0:W3:Y:S01]  /*0400*/  SYNCS.EXCH.64 URZ, [UR10+0x36008], UR4 ;  /* 0x036008040a3f75b2 */ /* 0x0000e20008000100 */
[----:B------:R0:W4:Y:S01]  /*0410*/  SYNCS.EXCH.64 URZ, [UR10+0x36050], UR8 ;  /* 0x036050080a3f75b2 */ /* 0x0001220008000100 */
[----:B------:R0:W0:Y:S01]  /*0420*/  SYNCS.EXCH.64 URZ, [UR10+0x36010], UR4 ;  /* 0x036010040a3f75b2 */ /* 0x0000220008000100 */
        /* <DEDUP_REMOVED lines=13> */
[----:B------:R-:W-:Y:S01]  /*0500*/  NOP ;  /* 0x0000000000007918 */ /* 0x000fe20000000000 */
.L_x_3:
[----:B0-----:R-:W-:Y:S05]  /*0510*/  BSYNC B0 ;  /* 0x0000000000007941 */ /* 0x001fea0003800000 */
.L_x_2:
[----:B------:R-:W-:Y:S01]  /*0520*/  ULDC UR4, c[0x0][0x150] ;  /* 0x0000540000047ab9 */ /* 0x000fe20000000800 */
[----:B------:R-:W-:Y:S01]  /*0530*/  LOP3.LUT R2, R2, 0xfffffffc, RZ, 0xc0, !PT ;  /* 0xfffffffc02027812 */ /* 0x000fe200078ec0ff */
[----:B------:R-:W-:Y:S01]  /*0540*/  FMUL R6, R6, UR4 ;  /* 0x0000000406067c20 */ /* 0x000fe20008400000 */
[----:B------:R-:W-:Y:S01]  /*0550*/  LOP3.LUT R5, R5, 0x3ffffffc, RZ, 0xc0, !PT ;  /* 0x3ffffffc05057812 */ /* 0x000fe200078ec0ff */
[----:B------:R-:W-:Y:S01]  /*0560*/  ULDC UR4, c[0x0][0x154] ;  /* 0x0000550000047ab9 */ /* 0x000fe20000000800 */
[----:B------:R-:W-:Y:S01]  /*0570*/  LOP3.LUT P0, RZ, R7, 0x7, RZ, 0xc0, !PT ;  /* 0x0000000707ff7812 */ /* 0x000fe2000780c0ff */
[----:B------:R-:W-:Y:S01]  /*0580*/  IMAD.IADD R2, R3, 0x1, -R2 ;  /* 0x0000000103027824 */ /* 0x000fe200078e0a02 */
[----:B------:R-:W-:Y:S01]  /*0590*/  NOP ;  /* 0x0000000000007918 */ /* 0x000fe20000000000 */
[----:B------:R-:W0:Y:S01]  /*05a0*/  F2I.U32.TRUNC.NTZ R6, R6 ;  /* 0x0000000600067305 */ /* 0x000e22000020f000 */
[----:B------:R-:W-:Y:S01]  /*05b0*/  IMAD.IADD R5, R0, 0x1, -R5 ;  /* 0x0000000100057824 */ /* 0x000fe200078e0a05 */
[----:B------:R-:W-:-:S03]  /*05c0*/  NOP ;  /* 0x0000000000007918 */ /* 0x000fc60000000000 */
[----:B------:R-:W-:Y:S01]  /*05d0*/  IMAD R2, R5, 0x4, R2 ;  /* 0x0000000405027824 */ /* 0x000fe200078e0202 */
[----:B------:R-:W-:-:S04]  /*05e0*/  I2FP.F32.U32 R5, R10 ;  /* 0x0000000a00057245 */ /* 0x000fc80000201000 */
[----:B------:R-:W-:Y:S01]  /*05f0*/  LEA.HI R0, R2, R2, RZ, 0x1 ;  /* 0x0000000202007211 */ /* 0x000fe200078f08ff */
[----:B------:R-:W-:Y:S01]  /*0600*/  FMUL R5, R5, UR4 ;  /* 0x0000000405057c20 */ /* 0x000fe20008400000 */
[----:B------:R-:W-:Y:S02]  /*0610*/  ULDC UR4, c[0x0][0x144] ;  /* 0x0000510000047ab9 */ /* 0x000fe40000000800 */
[----:B------:R-:W-:Y:S01]  /*0620*/  LOP3.LUT R3, R0, 0xfffffffe, RZ, 0xc0, !PT ;  /* 0xfffffffe00037812 */ /* 0x000fe200078ec0ff */
[----:B0-----:R-:W-:Y:S02]  /*0630*/  IMAD.MOV R11, RZ, RZ, -R6 ;  /* 0x000000ffff0b7224 */ /* 0x001fe400078e0a06 */
[----:B------:R-:W0:Y:S02]  /*0640*/  F2I.U32.TRUNC.NTZ R5, R5 ;  /* 0x0000000500057305 */ /* 0x000e24000020f000 */
[----:B------:R-:W-:Y:S01]  /*0650*/  IMAD R0, R11, UR4, R4 ;  /* 0x000000040b007c24 */ /* 0x000fe2000f8e0204 */
[----:B------:R-:W-:Y:S01]  /*0660*/  ULDC UR4, c[0x0][0x148] ;  /* 0x0000520000047ab9 */ /* 0x000fe20000000800 */
[----:B------:R-:W5:Y:S01]  /*0670*/  LDC R11, c[0x0][0x140] ;  /* 0x00005000ff0b7b82 */ /* 0x000f620000000800 */
[----:B------:R-:W-:-:S05]  /*0680*/  IMAD.IADD R3, R2, 0x1, -R3 ;  /* 0x0000000102037824 */ /* 0x000fca00078e0a03 */
[----:B------:R-:W-:Y:S01]  /*0690*/  ISETP.NE.AND P2, PT, R3, R0, PT ;  /* 0x000000000300720c */ /* 0x000fe20003f45270 */
[----:B------:R-:W-:-:S05]  /*06a0*/  IMAD.SHL.U32 R3, R2, 0x4, RZ ;  /* 0x0000000402037824 */ /* 0x000fca00078e00ff */
[----:B------:R-:W-:Y:S01]  /*06b0*/  LOP3.LUT R6, R2, 0xc, R3, 0x78, !PT ;  /* 0x0000000c02067812 */ /* 0x000fe200078e7803 */
[----:B0-----:R-:W-:Y:S02]  /*06c0*/  IMAD.MOV R3, RZ, RZ, -R5 ;  /* 0x000000ffff037224 */ /* 0x001fe400078e0a05 */
[----:B------:R-:W-:Y:S01]  /*06d0*/  IMAD.MOV.U32 R5, RZ, RZ, 0x1 ;  /* 0x00000001ff057424 */ /* 0x000fe200078e00ff */
[C---:B------:R-:W-:Y:S01]  /*06e0*/  ISETP.LT.U32.AND P0, PT, R6.reuse, 0x2, !P0 ;  /* 0x000000020600780c */ /* 0x040fe20004701070 */
[----:B------:R-:W-:Y:S02]  /*06f0*/  IMAD R3, R3, UR4, R10 ;  /* 0x0000000403037c24 */ /* 0x000fe4000f8e020a */
[----:B------:R-:W-:-:S04]  /*0700*/  @P2 LEA.HI R0, R6, R6, RZ, 0x1 ;  /* 0x0000000606002211 */ /* 0x000fc800078f08ff */
[----:B------:R-:W-:Y:S02]  /*0710*/  @P2 SHF.R.S32.HI R0, RZ, 0x1, R0 ;  /* 0x00000001ff002819 */ /* 0x000fe40000011400 */
[----:B-----5:R-:W-:Y:S02]  /*0720*/  ISETP.EQ.U32.AND P1, PT, R11, 0x1, PT ;  /* 0x000000010b00780c */ /* 0x020fe40003f22070 */
[----:B------:R-:W-:Y:S02]  /*0730*/  @P2 ISETP.NE.AND P3, PT, R0, R3, PT ;  /* 0x000000030000220c */ /* 0x000fe40003f65270 */
[----:B------:R-:W-:Y:S02]  /*0740*/  SEL R0, RZ, 0x1, !P0 ;  /* 0x00000001ff007807 */ /* 0x000fe40004000000 */
[----:B------:R-:W-:-:S04]  /*0750*/  @P2 SEL R5, RZ, 0x1, P3 ;  /* 0x00000001ff052807 */ /* 0x000fc80001800000 */
[----:B------:R-:W-:-:S03]  /*0760*/  LOP3.LUT R5, R5, R0, RZ, 0xc0, !PT ;  /* 0x0000000005057212 */ /* 0x000fc600078ec0ff */
[----:B------:R-:W-:Y:S05]  /*0770*/  @!P1 BRA `(.L_x_4) ;  /* 0x0000000000089947 */ /* 0x000fea0003800000 */
[----:B-1234-:R-:W-:Y:S01]  /*0780*/  UCGABAR_ARV ;  /* 0x00000000000079c7 */ /* 0x01efe20008000000 */
[----:B------:R-:W-:Y:S05]  /*0790*/  BRA `(.L_x_5) ;  /* 0x0000000000047947 */ /* 0x000fea0003800000 */
.L_x_4:
[----:B-1234-:R-:W-:Y:S01]  /*07a0*/  NOP ;  /* 0x0000000000007918 */ /* 0x01efe20000000000 */
.L_x_5:
[----:B------:R-:W-:Y:S01]  /*07b0*/  ULDC.64 UR4, c[0x0][0x618] ;  /* 0x0001860000047ab9 */ /* 0x000fe20000000a00 */
[----:B------:R-:W-:Y:S01]  /*07c0*/  ULDC.64 UR14, c[0x0][0x208] ;  /* 0x00008200000e7ab9 */ /* 0x000fe20000000a00 */
[----:B------:R-:W-:-:S04]  /*07d0*/  ISETP.NE.U32.AND P0, PT, RZ, UR4, PT ;  /* 0x00000004ff007c0c */ /* 0x000fc8000bf05070 */
[----:B------:R-:W-:-:S13]  /*07e0*/  ISETP.NE.AND.EX P0, PT, RZ, UR5, PT, P0 ;  /* 0x00000005ff007c0c */ /* 0x000fda000bf05300 */
[----:B------:R-:W-:Y:S05]  /*07f0*/  @!P0 BRA `(.L_x_6) ;  /* 0x0000000000208947 */ /* 0x000fea0003800000 */
[----:B------:R-:W0:Y:S02]  /*0800*/  LDC.64 R2, c[0x0][0x618] ;  /* 0x00018600ff027b82 */ /* 0x000e240000000a00 */
[----:B0-----:R-:W2:Y:S02]  /*0810*/  LDG.E.64 R2, desc[UR14][R2.64] ;  /* 0x0000000e02027981 */ /* 0x001ea4000c1e1b00 */
[----:B--2---:R-:W-:-:S04]  /*0820*/  ISETP.NE.U32.AND P0, PT, R2, RZ, PT ;  /* 0x000000ff0200720c */ /* 0x004fc80003f05070 */
[----:B------:R-:W-:-:S13]  /*0830*/  ISETP.NE.AND.EX P0, PT, R3, RZ, PT, P0 ;  /* 0x000000ff0300720c */ /* 0x000fda0003f05300 */
[----:B------:R-:W-:Y:S05]  /*0840*/  @!P0 BRA `(.L_x_6) ;  /* 0x00000000000c8947 */ /* 0x000fea0003800000 */
[----:B------:R-:W2:Y:S02]  /*0850*/  LD.E R2, desc[UR14][R2.64] ;  /* 0x0000000e02027980 */ /* 0x000ea4000c101900 */
[----:B--2---:R-:W-:Y:S01]  /*0860*/  R2UR UR13, R2 ;  /* 0x00000000020d72ca */ /* 0x004fe200000e0000 */
[----:B------:R-:W-:-:S14]  /*0870*/  BRA `(.L_x_7) ;  /* 0x0000000000247947 */ /* 0x000fdc0003800000 */
.L_x_6:
[----:B------:R-:W-:Y:S02]  /*0880*/  ULDC.64 UR4, c[0x0][0x608] ;  /* 0x0001820000047ab9 */ /* 0x000fe40000000a00 */
[----:B------:R-:W-:-:S04]  /*0890*/  ISETP.NE.U32.AND P0, PT, RZ, UR4, PT ;  /* 0x00000004ff007c0c */ /* 0x000fc8000bf05070 */
[----:B------:R-:W-:-:S13]  /*08a0*/  ISETP.NE.AND.EX P0, PT, RZ, UR5, PT, P0 ;  /* 0x00000005ff007c0c */ /* 0x000fda000bf05300 */
[----:B------:R-:W-:Y:S05]  /*08b0*/  @!P0 BRA `(.L_x_8) ;  /* 0x0000000000108947 */ /* 0x000fea0003800000 */
[----:B------:R-:W0:Y:S02]  /*08c0*/  LDC.64 R2, c[0x0][0x608] ;  /* 0x00018200ff027b82 */ /* 0x000e240000000a00 */
[----:B0-----:R-:W2:Y:S02]  /*08d0*/  LDG.E R2, desc[UR14][R2.64] ;  /* 0x0000000e02027981 */ /* 0x001ea4000c1e1900 */
[----:B--2---:R-:W-:Y:S01]  /*08e0*/  R2UR UR13, R2 ;  /* 0x00000000020d72ca */ /* 0x004fe200000e0000 */
[----:B------:R-:W-:-:S14]  /*08f0*/  BRA `(.L_x_7) ;  /* 0x0000000000047947 */ /* 0x000fdc0003800000 */
.L_x_8:
[----:B------:R-:W-:-:S05]  /*0900*/  ULDC UR13, c[0x0][0x600] ;  /* 0x00018000000d7ab9 */ /* 0x000fca0000000800 */
.L_x_7:
[----:B------:R-:W-:Y:S02]  /*0910*/  ULDC.64 UR4, c[0x0][0x620] ;  /* 0x0001880000047ab9 */ /* 0x000fe40000000a00 */
        /* <DEDUP_REMOVED lines=11> */
.L_x_9:
        /* <DEDUP_REMOVED lines=8> */
.L_x_11:
[----:B------:R-:W-:-:S05]  /*0a50*/  ULDC UR16, c[0x0][0x604] ;  /* 0x0001810000107ab9 */ /* 0x000fca0000000800 */
.L_x_10:
[----:B------:R-:W-:Y:S01]  /*0a60*/  ULDC UR4, c[0x0][0x3dc] ;  /* 0x0000f70000047ab9 */ /* 0x000fe20000000800 */
[----:B------:R-:W-:Y:S01]  /*0a70*/  ULDC.64 UR8, c[0x0][0x3e0] ;  /* 0x0000f80000087ab9 */ /* 0x000fe20000000a00 */
[----:B------:R-:W-:Y:S02]  /*0a80*/  UIADD3 UR4, UR4, 0x1f, URZ ;  /* 0x0000001f04047890 */ /* 0x000fe4000fffe03f */
[----:B------:R-:W-:Y:S02]  /*0a90*/  UIMAD UR8, UR9, UR8, URZ ;  /* 0x00000008090872a4 */ /* 0x000fe4000f8e023f */
[----:B------:R-:W-:-:S04]  /*0aa0*/  USHF.R.S32.HI UR5, URZ, 0x1f, UR4 ;  /* 0x0000001f3f057899 */ /* 0x000fc80008011404 */
[----:B------:R-:W-:-:S03]  /*0ab0*/  ULEA.HI UR4, UR5, UR4, URZ, 0x5 ;  /* 0x0000000405047291 */ /* 0x000fc6000f8f283f */
[----:B------:R-:W-:Y:S01]  /*0ac0*/  ULDC UR5, c[0x0][0x3e8] ;  /* 0x0000fa0000057ab9 */ /* 0x000fe20000000800 */
[----:B------:R-:W-:Y:S02]  /*0ad0*/  USHF.R.S32.HI UR4, URZ, 0x5, UR4 ;  /* 0x000000053f047899 */ /* 0x000fe40008011404 */
[----:B------:R-:W-:-:S04]  /*0ae0*/  UIMAD UR5, UR8, UR5, URZ ;  /* 0x00000005080572a4 */ /* 0x000fc8000f8e023f */
[----:B------:R-:W-:Y:S01]  /*0af0*/  UIMAD UR5, UR4, UR5, URZ ;  /* 0x00000005040572a4 */ /* 0x000fe2000f8e023f */
[----:B------:R-:W-:Y:S11]  /*0b00*/  @!P1 BRA `(.L_x_12) ;  /* 0x00000000000c9947 */ /* 0x000ff60003800000 */
[----:B------:R-:W-:Y:S01]  /*0b10*/  UCGABAR_WAIT ;  /* 0x0000000000007dc7 */ /* 0x000fe20008000000 */
[----:B------:R-:W-:Y:S01]  /*0b20*/  CCTL.IVALL ;  /* 0x00000000ff00798f */ /* 0x000fe20002000000 */
[----:B------:R-:W-:Y:S05]  /*0b30*/  BRA `(.L_x_13) ;  /* 0x0000000000047947 */ /* 0x000fea0003800000 */
.L_x_12:
[----:B------:R-:W-:Y:S06]  /*0b40*/  BAR.SYNC.DEFER_BLOCKING 0x0 ;  /* 0x0000000000007b1d */ /* 0x000fec0000010000 */
.L_x_13:
[----:B------:R-:W-:-:S13]  /*0b50*/  ISETP.NE.AND P0, PT, RZ, UR11, PT ;  /* 0x0000000bff007c0c */ /* 0x000fda000bf05270 */
[----:B------:R-:W-:Y:S05]  /*0b60*/  @!P0 BRA `(.L_x_14) ;  /* 0x0000013000608947 */ /* 0x000fea0003800000 */
[----:B------:R-:W-:-:S06]  /*0b70*/  UISETP.NE.AND UP0, UPT, UR11, 0x1, UPT ;  /* 0x000000010b00788c */ /* 0x000fcc000bf05270 */
[----:B------:R-:W-:-:S13]  /*0b80*/  PLOP3.LUT P0, PT, PT, PT, UP0, 0x80, 0x0 ;  /* 0x000000000000781c */ /* 0x000fda0003f0f008 */
[----:B------:R-:W-:Y:S05]  /*0b90*/  @P0 EXIT ;  /* 0x000000000000094d */ /* 0x000fea0003800000 */
[----:B------:R0:W-:Y:S01]  /*0ba0*/  STL [R1], RZ ;  /* 0x000000ff01007387 */ /* 0x0001e20000100800 */
[----:B------:R-:W-:Y:S01]  /*0bb0*/  UISETP.GE.AND UP0, UPT, UR5, 0x1, UPT ;  /* 0x000000010500788c */ /* 0x000fe2000bf06270 */
[----:B------:R-:W-:Y:S01]  /*0bc0*/  CS2R R86, SRZ ;  /* 0x0000000000567805 */ /* 0x000fe2000001ff00 */
[----:B------:R-:W-:Y:S01]  /*0bd0*/  UMOV UR4, URZ ;  /* 0x0000003f00047c82 */ /* 0x000fe20008000000 */
[----:B------:R0:W-:Y:S01]  /*0be0*/  STL [R1+0x4], RZ ;  /* 0x000004ff01007387 */ /* 0x0001e20000100800 */
[----:B------:R-:W-:Y:S02]  /*0bf0*/  CS2R R152, SRZ ;  /* 0x0000000000987805 */ /* 0x000fe4000001ff00 */
[----:B------:R-:W-:Y:S02]  /*0c00*/  CS2R R154, SRZ ;  /* 0x00000000009a7805 */ /* 0x000fe4000001ff00 */
[----:B------:R-:W-:Y:S01]  /*0c10*/  PLOP3.LUT P0, PT, PT, PT, UP0, 0x80, 0x0 ;  /* 0x000000000000781c */ /* 0x000fe20003f0f008 */
[----:B------:R0:W-:Y:S01]  /*0c20*/  STL [R1+0x8], RZ ;  /* 0x000008ff01007387 */ /* 0x0001e20000100800 */
[----:B------:R-:W-:-:S02]  /*0c30*/  CS2R R156, SRZ ;  /* 0x00000000009c7805 */ /* 0x000fc4000001ff00 */
[----:B------:R-:W-:Y:S02]  /*0c40*/  CS2R R158, SRZ ;  /* 0x00000000009e7805 */ /* 0x000fe4000001ff00 */
[----:B------:R-:W-:Y:S01]  /*0c50*/  CS2R R160, SRZ ;  /* 0x0000000000a07805 */ /* 0x000fe2000001ff00 */
[----:B------:R0:W-:Y:S01]  /*0c60*/  STL [R1+0xc], RZ ;  /* 0x00000cff01007387 */ /* 0x0001e20000100800 */
[----:B------:R-:W-:Y:S02]  /*0c70*/  CS2R R162, SRZ ;  /* 0x0000000000a27805 */ /* 0x000fe4000001ff00 */
[----:B------:R-:W-:Y:S02]  /*0c80*/  CS2R R164, SRZ ;  /* 0x0000000000a47805 */ /* 0x000fe4000001ff00 */
[----:B------:R-:W-:Y:S01]  /*0c90*/  CS2R R166, SRZ ;  /* 0x0000000000a67805 */ /* 0x000fe2000001ff00 */
        /* <DEDUP_REMOVED lines=116> */
[----:B------:R0:W-:Y:S04]  /*13e0*/  STL [R1+0x84], RZ ;  /* 0x000084ff01007387 */ /* 0x0001e80000100800 */
        /* <DEDUP_REMOVED lines=29> */
[----:B------:R0:W-:Y:S01]  /*15c0*/  STL [R1+0xfc], RZ ;  /* 0x0000fcff01007387 */ /* 0x0001e20000100800 */
[----:B------:R-:W-:Y:S05]  /*15d0*/  @!P0 BRA `(.L_x_15) ;  /* 0x0000000c00f88947 */ /* 0x000fea0003800000 */
[----:B------:R-:W-:-:S04]  /*15e0*/  ULOP3.LUT UR4, UR6, 0x1, URZ, 0xfc, !UPT ;  /* 0x0000000106047892 */ /* 0x000fc8000f8efc3f */
[----:B------:R-:W-:-:S06]  /*15f0*/  UISETP.NE.AND UP0, UPT, UR4, 0x3, UPT ;  /* 0x000000030400788c */ /* 0x000fcc000bf05270 */
[----:B------:R-:W-:-:S13]  /*1600*/  PLOP3.LUT P1, PT, PT, PT, UP0, 0x80, 0x0 ;  /* 0x000000000000781c */ /* 0x000fda0003f2f008 */
[----:B------:R-:W-:Y:S05]  /*1610*/  @!P1 BRA `(.L_x_16) ;  /* 0x0000000000049947 */ /* 0x000fea0003800000 */
[----:B------:R-:W-:Y:S01]  /*1620*/  BPT.TRAP 0x1 ;  /* 0x000000040000795c */ /* 0x000fe20000300000 */
.L_x_16:
[----:B------:R-:W1:Y:S01]  /*1630*/  S2UR UR7, SR_CgaCtaId ;  /* 0x00000000000779c3 */ /* 0x000e620000008800 */
[----:B------:R-:W-:Y:S01]  /*1640*/  SHF.L.U32 R0, RZ, 0x1f, RZ ;  /* 0x0000001fff007819 */ /* 0x000fe200000006ff */
[----:B------:R-:W-:Y:S02]  /*1650*/  UMOV UR4, 0x400 ;  /* 0x0000040000047882 */ /* 0x000fe40000000000 */
[----:B-1----:R-:W-:-:S12]  /*1660*/  ULEA UR4, UR7, UR4, 0x18 ;  /* 0x0000000407047291 */ /* 0x002fd8000f8ec03f */
.L_x_17:
[----:B-1----:R-:W-:-:S04]  /*1670*/  MOV R3, UR4 ;  /* 0x0000000400037c02 */ /* 0x002fc80008000f00 */
[----:B------:R1:W2:Y:S03]  /*1680*/  SYNCS.PHASECHK.TRANS64.TRYWAIT P1, [R3+URZ+0x36000], R0 ;  /* 0x03600000030075a7 */ /* 0x0002a6000802017f */
[----:B--2---:R-:W-:Y:S05]  /*1690*/  @!P1 NANOSLEEP.SYNCS 0x989680 ;  /* 0x009896800000995d */ /* 0x004fea0003900000 */
[----:B------:R-:W2:Y:S02]  /*16a0*/  @!P1 SYNCS.PHASECHK.TRANS64 P1, [R3+URZ+0x36000], R0 ;  /* 0x03600000030095a7 */ /* 0x000ea4000802007f */
[----:B--2---:R-:W-:Y:S05]  /*16b0*/  @!P1 BRA `(.L_x_17) ;  /* 0xfffffffc00ec9947 */ /* 0x004fea000383ffff */
[----:B------:R-:W-:Y:S01]  /*16c0*/  UIADD3 UR7, UR4, 0x24000, URZ ;  /* 0x0002400004077890 */ /* 0x000fe2000fffe03f */
[----:B------:R-:W-:Y:S01]  /*16d0*/  WARPGROUP.ARRIVE ;  /* 0x00000000000079c5 */ /* 0x000fe20000000000 */
[----:B------:R-:W-:Y:S02]  /*16e0*/  USHF.R.U32.HI UR4, URZ, 0x4, UR4 ;  /* 0x000000043f047899 */ /* 0x000fe40008011604 */
[----:B------:R-:W-:Y:S02]  /*16f0*/  USHF.R.U32.HI UR7, URZ, 0x4, UR7 ;  /* 0x000000043f077899 */ /* 0x000fe40008011607 */
[----:B------:R-:W-:Y:S02]  /*1700*/  ULOP3.LUT UR4, UR4, 0x3fff, URZ, 0xc0, !UPT ;  /* 0x00003fff04047892 */ /* 0x000fe4000f8ec03f */
[----:B------:R-:W-:Y:S02]  /*1710*/  ULOP3.LUT UR7, UR7, 0x3fff, URZ, 0xc0, !UPT ;  /* 0x00003fff07077892 */ /* 0x000fe4000f8ec03f */
[----:B------:R-:W-:-:S02]  /*1720*/  ULOP3.LUT UR4, UR4, 0x10000, URZ, 0xfc, !UPT ;  /* 0x0001000004047892 */ /* 0x000fc4000f8efc3f */
[----:B------:R-:W-:Y:S01]  /*1730*/  ULOP3.LUT UR7, UR7, 0x1000000, URZ, 0xfc, !UPT ;  /* 0x0100000007077892 */ /* 0x000fe2000f8efc3f */
[----:B------:R-:W-:Y:S01]  /*1740*/  UMOV UR9, 0x80000020 ;  /* 0x8000002000097882 */ /* 0x000fe20000000000 */
[----:B------:R-:W-:-:S03]  /*1750*/  UMOV UR11, 0x40000040 ;  /* 0x40000040000b7882 */ /* 0x000fc60000000000 */
[----:B------:R-:W-:Y:S02]  /*1760*/  UMOV UR8, UR4 ;  /* 0x0000000400087c82 */ /* 0x000fe40008000000 */
[----:B------:R-:W-:Y:S02]  /*1770*/  UMOV UR10, UR7 ;  /* 0x00000007000a7c82 */ /* 0x000fe40008000000 */
[----:B------:R-:W-:Y:S01]  /*1780*/  HGMMA.64x128x16.F32 R72, gdesc[UR8].tnspB, RZ, !UPT, gsb0 ;  /* 0x41e00000084879f0 */ /* 0x000fe2000c0008ff */
[----:B------:R-:W-:Y:S01]  /*1790*/  UIADD3 UR8, UR4, 0x100, URZ ;  /* 0x0000010004087890 */ /* 0x000fe2000fffe03f */
[----:B------:R-:W-:Y:S01]  /*17a0*/  UMOV UR9, 0x80000020 ;  /* 0x8000002000097882 */ /* 0x000fe20000000000 */
[----:B------:R-:W-:Y:S02]  /*17b0*/  WARPGROUP.DEPBAR.LE gsb0, 0x0 ;  /* 0x00008000000079c5 */ /* 0x000fe40000010000 */
[----:B------:R-:W-:Y:S01]  /*17c0*/  WARPGROUP.ARRIVE ;  /* 0x00000000000079c5 */ /* 0x000fe20000000000 */
[----:B------:R-:W-:Y:S01]  /*17d0*/  IMAD.MOV.U32 R52, RZ, RZ, R88 ;  /* 0x000000ffff347224 */ /* 0x000fe200078e0058 */
[----:B------:R-:W-:Y:S01]  /*17e0*/  MOV R47, R93 ;  /* 0x0000005d002f7202 */ /* 0x000fe20000000f00 */
[----:B------:R-:W-:Y:S01]  /*17f0*/  IMAD.MOV.U32 R51, RZ, RZ, R89 ;  /* 0x000000ffff337224 */ /* 0x000fe200078e0059 */
[----:B------:R-:W-:Y:S01]  /*1800*/  MOV R36, R104 ;  /* 0x0000006800247202 */ /* 0x000fe20000000f00 */
[----:B------:R-:W-:-:S02]  /*1810*/  IMAD.MOV.U32 R50, RZ, RZ, R90 ;  /* 0x000000ffff327224 */ /* 0x000fc400078e005a */
[----:B------:R-:W-:Y:S01]  /*1820*/  HGMMA.64x128x16.F32 R152, gdesc[UR8].tnspB, RZ, !UPT, gsb0 ;  /* 0x41e00000089879f0 */ /* 0x000fe2000c0008ff */
[----:B------:R-:W-:Y:S01]  /*1830*/  UIADD3 UR8, UR4, 0x200, URZ ;  /* 0x0000020004087890 */ /* 0x000fe2000fffe03f */
[----:B------:R-:W-:Y:S01]  /*1840*/  IMAD.MOV.U32 R49, RZ, RZ, R91 ;  /* 0x000000ffff317224 */ /* 0x000fe200078e005b */
[----:B------:R-:W-:Y:S01]  /*1850*/  MOV R25, R115 ;  /* 0x0000007300197202 */ /* 0x000fe20000000f00 */
[----:B------:R-:W-:Y:S01]  /*1860*/  IMAD.MOV.U32 R48, RZ, RZ, R92 ;  /* 0x000000ffff307224 */ /* 0x000fe200078e005c */
[----:B------:R-:W-:Y:S01]  /*1870*/  MOV R14, R126 ;  /* 0x0000007e000e7202 */ /* 0x000fe20000000f00 */
[----:B------:R-:W-:Y:S01]  /*1880*/  IMAD.MOV.U32 R46, RZ, RZ, R94 ;  /* 0x000000ffff2e7224 */ /* 0x000fe200078e005e */
[----:B------:R-:W-:Y:S01]  /*1890*/  UMOV UR9, 0x80000020 ;  /* 0x8000002000097882 */ /* 0x000fe20000000000 */
[----:B------:R-:W-:Y:S01]  /*18a0*/  IMAD.MOV.U32 R45, RZ, RZ, R95 ;  /* 0x000000ffff2d7224 */ /* 0x000fe200078e005f */
[----:B------:R-:W-:Y:S01]  /*18b0*/  MOV R58, R82 ;  /* 0x00000052003a7202 */ /* 0x000fe20000000f00 */
[----:B------:R-:W-:-:S02]  /*18c0*/  IMAD.MOV.U32 R44, RZ, RZ, R96 ;  /* 0x000000ffff2c7224 */ /* 0x000fc400078e0060 */
[----:B------:R-:W-:Y:S02]  /*18d0*/  IMAD.MOV.U32 R43, RZ, RZ, R97 ;  /* 0x000000ffff2b7224 */ /* 0x000fe400078e0061 */
[----:B------:R-:W-:Y:S02]  /*18e0*/  IMAD.MOV.U32 R42, RZ, RZ, R98 ;  /* 0x000000ffff2a7224 */ /* 0x000fe400078e0062 */
[----:B------:R-:W-:Y:S02]  /*18f0*/  IMAD.MOV.U32 R41, RZ, RZ, R99 ;  /* 0x000000ffff297224 */ /* 0x000fe400078e0063 */
[----:B------:R-:W-:Y:S02]  /*1900*/  IMAD.MOV.U32 R40, RZ, RZ, R100 ;  /* 0x000000ffff287224 */ /* 0x000fe400078e0064 */
[----:B------:R-:W-:Y:S02]  /*1910*/  IMAD.MOV.U32 R39, RZ, RZ, R101 ;  /* 0x000000ffff277224 */ /* 0x000fe400078e0065 */
[----:B------:R-:W-:-:S02]  /*1920*/  IMAD.MOV.U32 R38, RZ, RZ, R102 ;  /* 0x000000ffff267224 */ /* 0x000fc400078e0066 */
[----:B------:R-:W-:Y:S02]  /*1930*/  IMAD.MOV.U32 R37, RZ, RZ, R103 ;  /* 0x000000ffff257224 */ /* 0x000fe400078e0067 */
[----:B------:R-:W-:Y:S02]  /*1940*/  IMAD.MOV.U32 R35, RZ, RZ, R105 ;  /* 0x000000ffff237224 */ /* 0x000fe400078e0069 */
[----:B------:R-:W-:Y:S02]  /*1950*/  IMAD.MOV.U32 R34, RZ, RZ, R106 ;  /* 0x000000ffff227224 */ /* 0x000fe400078e006a */
[----:B------:R-:W-:Y:S02]  /*1960*/  IMAD.MOV.U32 R33, RZ, RZ, R107 ;  /* 0x000000ffff217224 */ /* 0x000fe400078e006b */
        /* <DEDUP_REMOVED lines=11> */
[----:B------:R-:W-:Y:S01]  /*1a20*/  IMAD.MOV.U32 R21, RZ, RZ, R119 ;  /* 0x000000ffff157224 */ /* 0x000fe200078e0077 */
[----:B------:R-:W-:Y:S01]  /*1a30*/  MOV R233, R23 ;  /* 0x0000001700e97202 */ /* 0x000fe20000000f00 */
[----:B------:R-:W-:Y:S02]  /*1a40*/  IMAD.MOV.U32 R20, RZ, RZ, R120 ;  /* 0x000000ffff147224 */ /* 0x000fe400078e0078 */
[----:B------:R-:W-:Y:S02]  /*1a50*/  IMAD.MOV.U32 R19, RZ, RZ, R121 ;  /* 0x000000ffff137224 */ /* 0x000fe400078e0079 */
[----:B------:R-:W-:-:S02]  /*1a60*/  IMAD.MOV.U32 R18, RZ, RZ, R122 ;  /* 0x000000ffff127224 */ /* 0x000fc400078e007a */
[----:B------:R-:W-:Y:S02]  /*1a70*/  IMAD.MOV.U32 R17, RZ, RZ, R123 ;  /* 0x000000ffff117224 */ /* 0x000fe400078e007b */
[----:B------:R-:W-:Y:S02]  /*1a80*/  IMAD.MOV.U32 R16, RZ, RZ, R124 ;  /* 0x000000ffff107224 */ /* 0x000fe400078e007c */
[----:B------:R-:W-:Y:S02]  /*1a90*/  IMAD.MOV.U32 R15, RZ, RZ, R125 ;  /* 0x000000ffff0f7224 */ /* 0x000fe400078e007d */
[----:B------:R-:W-:Y:S02]  /*1aa0*/  IMAD.MOV.U32 R13, RZ, RZ, R127 ;  /* 0x000000ffff0d7224 */ /* 0x000fe400078e007f */
[----:B------:R-:W-:Y:S02]  /*1ab0*/  IMAD.MOV.U32 R12, RZ, RZ, R128 ;  /* 0x000000ffff0c7224 */ /* 0x000fe400078e0080 */
[----:B------:R-:W-:-:S02]  /*1ac0*/  IMAD.MOV.U32 R11, RZ, RZ, R129 ;  /* 0x000000ffff0b7224 */ /* 0x000fc400078e0081 */
[----:B------:R-:W-:Y:S01]  /*1ad0*/  IMAD.MOV.U32 R10, RZ, RZ, R130 ;  /* 0x000000ffff0a7224 */ /* 0x000fe200078e0082 */
[----:B------:R-:W-:Y:S01]  /*1ae0*/  MOV R244, R12 ;  /* 0x0000000c00f47202 */ /* 0x000fe20000000f00 */
[----:B------:R-:W-:Y:S02]  /*1af0*/  IMAD.MOV.U32 R9, RZ, RZ, R131 ;  /* 0x000000ffff097224 */ /* 0x000fe400078e0083 */
[----:B------:R-:W-:Y:S02]  /*1b00*/  IMAD.MOV.U32 R4, RZ, RZ, R132 ;  /* 0x000000ffff047224 */ /* 0x000fe400078e0084 */
[----:B-1----:R-:W-:Y:S02]  /*1b10*/  IMAD.MOV.U32 R3, RZ, RZ, R133 ;  /* 0x000000ffff037224 */ /* 0x002fe400078e0085 */
        /* <DEDUP_REMOVED lines=27> */
[----:B------:R-:W-:Y:S02]  /*1cd0*/  WARPGROUP.DEPBAR.LE gsb0, 0x0 ;  /* 0x00008000000079c5 */ /* 0x000fe40000010000 */
[----:B------:R-:W-:Y:S01]  /*1ce0*/  WARPGROUP.ARRIVE ;  /* 0x00000000000079c5 */ /* 0x000fe20000000000 */
[----:B------:R1:W-:Y:S01]  /*1cf0*/  STL.64 [R1+0x168], R214 ;  /* 0x000168d601007387 */ /* 0x0003e20000100a00 */
[----:B------:R-:W-:Y:S02]  /*1d00*/  IMAD.MOV.U32 R227, RZ, RZ, R29 ;  /* 0x000000ffffe37224 */ /* 0x000fe400078e001d */
[----:B------:R-:W-:Y:S01]  /*1d10*/  IMAD.MOV.U32 R228, RZ, RZ, R28 ;  /* 0x000000ffffe47224 */ /* 0x000fe200078e001c */
[----:B------:R2:W-:Y:S01]  /*1d20*/  STL.64 [R1+0x160], R212 ;  /* 0x000160d401007387 */ /* 0x0005e20000100a00 */
[----:B------:R-:W-:Y:S01]  /*1d30*/  HGMMA.64x128x16.F32 R88, gdesc[UR8].tnspB, RZ, !UPT, gsb0 ;  /* 0x41e00000085879f0 */ /* 0x000fe2000c0008ff */
[----:B------:R-:W-:Y:S01]  /*1d40*/  UIADD3 UR8, UR4, 0x300, URZ ;  /* 0x0000030004087890 */ /* 0x000fe2000fffe03f */
[----:B------:R-:W-:Y:S01]  /*1d50*/  IMAD.MOV.U32 R229, RZ, RZ, R27 ;  /* 0x000000ffffe57224 */ /* 0x000fe200078e001b */
[----:B------:R3:W-:Y:S01]  /*1d60*/  STL.64 [R1+0x158], R210 ;  /* 0x000158d201007387 */ /* 0x0007e20000100a00 */
[----:B------:R-:W-:Y:S01]  /*1d70*/  IMAD.MOV.U32 R230, RZ, RZ, R26 ;  /* 0x000000ffffe67224 */ /* 0x000fe200078e001a */
[----:B------:R-:W-:Y:S01]  /*1d80*/  UMOV UR9, 0x80000020 ;  /* 0x8000002000097882 */ /* 0x000fe20000000000 */
[----:B------:R-:W-:Y:S01]  /*1d90*/  IMAD.MOV.U32 R231, RZ, RZ, R25 ;  /* 0x000000ffffe77224 */ /* 0x000fe200078e0019 */
[----:B------:R4:W-:Y:S01]  /*1da0*/  STL.64 [R1+0x150], R208 ;  /* 0x000150d001007387 */ /* 0x0009e20000100a00 */
[----:B-1----:R-:W-:-:S02]  /*1db0*/  IMAD.MOV.U32 R214, RZ, RZ, R42 ;  /* 0x000000ffffd67224 */ /* 0x002fc400078e002a */
[----:B------:R-:W-:Y:S01]  /*1dc0*/  IMAD.MOV.U32 R215, RZ, RZ, R41 ;  /* 0x000000ffffd77224 */ /* 0x000fe200078e0029 */
[----:B------:R1:W-:Y:S01]  /*1dd0*/  STL.64 [R1+0x148], R206 ;  /* 0x000148ce01007387 */ /* 0x0003e20000100a00 */
[----:B--2---:R-:W-:Y:S02]  /*1de0*/  IMAD.MOV.U32 R212, RZ, RZ, R44 ;  /* 0x000000ffffd47224 */ /* 0x004fe400078e002c */
[----:B------:R-:W-:Y:S01]  /*1df0*/  IMAD.MOV.U32 R213, RZ, RZ, R43 ;  /* 0x000000ffffd57224 */ /* 0x000fe200078e002b */
[----:B------:R2:W-:Y:S01]  /*1e00*/  STL.64 [R1+0x140], R204 ;  /* 0x000140cc01007387 */ /* 0x0005e20000100a00 */
[----:B---3--:R-:W-:Y:S01]  /*1e10*/  IMAD.MOV.U32 R210, RZ, RZ, R46 ;  /* 0x000000ffffd27224 */ /* 0x008fe200078e002e */
[----:B------:R-:W-:Y:S01]  /*1e20*/  MOV R211, R45 ;  /* 0x0000002d00d37202 */ /* 0x000fe20000000f00 */
[----:B------:R-:W-:Y:S01]  /*1e30*/  IMAD.MOV.U32 R232, RZ, RZ, R24 ;  /* 0x000000ffffe87224 */ /* 0x000fe200078e0018 */
[----:B------:R3:W-:Y:S01]  /*1e40*/  STL.64 [R1+0x138], R202 ;  /* 0x000138ca01007387 */ /* 0x0007e20000100a00 */
[----:B----4-:R-:W-:-:S02]  /*1e50*/  IMAD.MOV.U32 R208, RZ, RZ, R48 ;  /* 0x000000ffffd07224 */ /* 0x010fc400078e0030 */
[----:B------:R-:W-:Y:S01]  /*1e60*/  IMAD.MOV.U32 R209, RZ, RZ, R47 ;  /* 0x000000ffffd17224 */ /* 0x000fe200078e002f */
[----:B------:R4:W-:Y:S01]  /*1e70*/  STL.64 [R1+0x130], R200 ;  /* 0x000130c801007387 */ /* 0x0009e20000100a00 */
[----:B-1----:R-:W-:Y:S02]  /*1e80*/  IMAD.MOV.U32 R206, RZ, RZ, R50 ;  /* 0x000000ffffce7224 */ /* 0x002fe400078e0032 */
[----:B------:R-:W-:Y:S01]  /*1e90*/  IMAD.MOV.U32 R207, RZ, RZ, R49 ;  /* 0x000000ffffcf7224 */ /* 0x000fe200078e0031 */
[----:B------:R1:W-:Y:S01]  /*1ea0*/  STL.64 [R1+0x128], R198 ;  /* 0x000128c601007387 */ /* 0x0003e20000100a00 */
[----:B--2---:R-:W-:Y:S02]  /*1eb0*/  IMAD.MOV.U32 R204, RZ, RZ, R52 ;  /* 0x000000ffffcc7224 */ /* 0x004fe400078e0034 */
[----:B------:R-:W-:Y:S01]  /*1ec0*/  IMAD.MOV.U32 R205, RZ, RZ, R51 ;  /* 0x000000ffffcd7224 */ /* 0x000fe200078e0033 */
[----:B------:R2:W-:Y:S01]  /*1ed0*/  STL.64 [R1+0x120], R196 ;  /* 0x000120c401007387 */ /* 0x0005e20000100a00 */
[----:B---3--:R-:W-:-:S02]  /*1ee0*/  IMAD.MOV.U32 R202, RZ, RZ, R54 ;  /* 0x000000ffffca7224 */ /* 0x008fc400078e0036 */
[----:B------:R-:W-:Y:S01]  /*1ef0*/  IMAD.MOV.U32 R203, RZ, RZ, R53 ;  /* 0x000000ffffcb7224 */ /* 0x000fe200078e0035 */
[----:B------:R3:W-:Y:S01]  /*1f00*/  STL.64 [R1+0x118], R194 ;  /* 0x000118c201007387 */ /* 0x0007e20000100a00 */
[----:B----4-:R-:W-:Y:S01]  /*1f10*/  MOV R200, R56 ;  /* 0x0000003800c87202 */ /* 0x010fe20000000f00 */
[----:B------:R-:W-:Y:S02]  /*1f20*/  IMAD.MOV.U32 R201, RZ, RZ, R55 ;  /* 0x000000ffffc97224 */ /* 0x000fe400078e0037 */
[----:B------:R4:W-:Y:S01]  /*1f30*/  STL.64 [R1+0x110], R192 ;  /* 0x000110c001007387 */ /* 0x0009e20000100a00 */
[----:B-1----:R-:W-:Y:S02]  /*1f40*/  IMAD.MOV.U32 R198, RZ, RZ, R58 ;  /* 0x000000ffffc67224 */ /* 0x002fe400078e003a */
[----:B------:R-:W-:Y:S01]  /*1f50*/  IMAD.MOV.U32 R199, RZ, RZ, R57 ;  /* 0x000000ffffc77224 */ /* 0x000fe200078e0039 */
[----:B------:R1:W-:Y:S01]  /*1f60*/  STL.64 [R1+0x108], R190 ;  /* 0x000108be01007387 */ /* 0x0003e20000100a00 */
[----:B--2---:R-:W-:-:S02]  /*1f70*/  IMAD.MOV.U32 R196, RZ, RZ, R60 ;  /* 0x000000ffffc47224 */ /* 0x004fc400078e003c */
[----:B------:R-:W-:Y:S01]  /*1f80*/  IMAD.MOV.U32 R197, RZ, RZ, R59 ;  /* 0x000000ffffc57224 */ /* 0x000fe200078e003b */
[----:B------:R2:W-:Y:S01]  /*1f90*/  STL.64 [R1+0x100], R188 ;  /* 0x000100bc01007387 */ /* 0x0005e20000100a00 */
[----:B---3--:R-:W-:Y:S02]  /*1fa0*/  IMAD.MOV.U32 R194, RZ, RZ, R62 ;  /* 0x000000ffffc27224 */ /* 0x008fe400078e003e */
[----:B------:R-:W-:Y:S02]  /*1fb0*/  IMAD.MOV.U32 R195, RZ, RZ, R61 ;  /* 0x000000ffffc37224 */ /* 0x000fe400078e003d */
[----:B----4-:R-:W-:Y:S02]  /*1fc0*/  IMAD.MOV.U32 R192, RZ, RZ, R64 ;  /* 0x000000ffffc07224 */ /* 0x010fe400078e0040 */
[----:B------:R-:W-:Y:S02]  /*1fd0*/  IMAD.MOV.U32 R193, RZ, RZ, R63 ;  /* 0x000000ffffc17224 */ /* 0x000fe400078e003f */
[----:B-1----:R-:W-:-:S02]  /*1fe0*/  IMAD.MOV.U32 R190, RZ, RZ, R66 ;  /* 0x000000ffffbe7224 */ /* 0x002fc400078e0042 */
[----:B------:R-:W-:Y:S01]  /*1ff0*/  IMAD.MOV.U32 R191, RZ, RZ, R65 ;  /* 0x000000ffffbf7224 */ /* 0x000fe200078e0041 */
[----:B--2---:R-:W-:Y:S01]  /*2000*/  MOV R189, R67 ;  /* 0x0000004300bd7202 */ /* 0x004fe20000000f00 */
        /* <DEDUP_REMOVED lines=19> */
[----:B------:R-:W-:-:S06]  /*2140*/  WARPGROUP.ARRIVE ;  /* 0x00000000000079c5 */ /* 0x000fcc0000000000 */
[----:B------:R-:W-:Y:S01]  /*2150*/  HGMMA.64x128x16.F32 R24, gdesc[UR8].tnspB, RZ, !UPT, gsb0 ;  /* 0x41e00000081879f0 */ /* 0x000fe2000c0008ff */
[----:B------:R-:W-:Y:S02]  /*2160*/  UIADD3 UR8, UR4, 0x2, URZ ;  /* 0x0000000204087890 */ /* 0x000fe4000fffe03f */
[----:B------:R-:W-:Y:S01]  /*2170*/  UIADD3 UR10, UR7, 0x80, URZ ;  /* 0x00000080070a7890 */ /* 0x000fe2000fffe03f */
[----:B------:R-:W-:Y:S01]  /*2180*/  UMOV UR9, 0x80000020 ;  /* 0x8000002000097882 */ /* 0x000fe20000000000 */
[----:B------:R-:W-:Y:S01]  /*2190*/  UMOV UR11, 0x40000040 ;  /* 0x40000040000b7882 */ /* 0x000fe20000000000 */
[----:B------:R-:W-:Y:S02]  /*21a0*/  WARPGROUP.DEPBAR.LE gsb0, 0x0 ;  /* 0x00008000000079c5 */ /* 0x000fe40000010000 */
[----:B------:R-:W-:-:S06]  /*21b0*/  WARPGROUP.ARRIVE ;  /* 0x00000000000079c5 */ /* 0x000fcc0000000000 */
[----:B------:R-:W-:Y:S03]  /*21c0*/  HGMMA.64x128x16.F32 R188, gdesc[UR8].tnspB, R188, gsb0 ;  /* 0x41e0000008bc79f0 */ /* 0x000fe600080008bc */
[----:B------:R-:W-:Y:S02]  /*21d0*/  WARPGROUP.DEPBAR.LE gsb0, 0x0 ;  /* 0x00008000000079c5 */ /* 0x000fe40000010000 */
[----:B------:R-:W-:Y:S04]  /*21e0*/  STL.64 [R1], R188 ;  /* 0x000000bc01007387 */ /* 0x000fe80000100a00 */
[----:B------:R-:W-:Y:S04]  /*21f0*/  STL.64 [R1+0x8], R190 ;  /* 0x000008be01007387 */ /* 0x000fe80000100a00 */
        /* <DEDUP_REMOVED lines=11> */
[----:B------:R1:W-:Y:S04]  /*22b0*/  STL.64 [R1+0x68], R214 ;  /* 0x000068d601007387 */ /* 0x0003e80000100a00 */
        /* <DEDUP_REMOVED lines=18> */
[----:B-1----:R-:W3:Y:S04]  /*23e0*/  LDL.LU.64 R214, [R1+0x168] ;  /* 0x0001680001d67983 */ /* 0x002ee80000300a00 */
[----:B------:R-:W3:Y:S04]  /*23f0*/  LDL.LU.64 R212, [R1+0x160] ;  /* 0x0001600001d47983 */ /* 0x000ee80000300a00 */
        /* <DEDUP_REMOVED lines=11> */
[----:B------:R-:W3:Y:S01]  /*24b0*/  LDL.LU.64 R188, [R1+0x100] ;  /* 0x0001000001bc7983 */ /* 0x000ee20000300a00 */
[----:B------:R-:W-:Y:S01]  /*24c0*/  UIADD3 UR8, UR4, 0x102, URZ ;  /* 0x0000010204087890 */ /* 0x000fe2000fffe03f */
[----:B------:R-:W-:Y:S01]  /*24d0*/  UMOV UR9, 0x80000020 ;  /* 0x8000002000097882 */ /* 0x000fe20000000000 */
[----:B---3--:R-:W-:-:S07]  /*24e0*/  WARPGROUP.ARRIVE ;  /* 0x00000000000079c5 */ /* 0x008fce0000000000 */
[----:B------:R-:W-:Y:S01]  /*24f0*/  HGMMA.64x128x16.F32 R152, gdesc[UR8].tnspB, R152, gsb0 ;  /* 0x41e00000089879f0 */ /* 0x000fe20008000898 */
[----:B------:R-:W-:Y:S01]  /*2500*/  UIADD3 UR8, UR4, 0x202, URZ ;  /* 0x0000020204087890 */ /* 0x000fe2000fffe03f */
[----:B------:R-:W-:Y:S01]  /*2510*/  UMOV UR9, 0x80000020 ;  /* 0x8000002000097882 */ /* 0x000fe20000000000 */
[----:B------:R-:W-:Y:S02]  /*2520*/  WARPGROUP.DEPBAR.LE gsb0, 0x0 ;  /* 0x00008000000079c5 */ /* 0x000fe40000010000 */
[----:B------:R-:W-:-:S07]  /*2530*/  WARPGROUP.ARRIVE ;  /* 0x00000000000079c5 */ /* 0x000fce0000000000 */
[----:B------:R-:W-:Y:S01]  /*2540*/  HGMMA.64x128x16.F32 R88, gdesc[UR8].tnspB, R88, gsb0 ;  /* 0x41e00000085879f0 */ /* 0x000fe20008000858 */
[----:B------:R-:W-:Y:S01]  /*2550*/  UIADD3 UR8, UR4, 0x302, URZ ;  /* 0x0000030204087890 */ /* 0x000fe2000fffe03f */
[----:B------:R-:W-:Y:S02]  /*2560*/  UMOV UR9, 0x80000020 ;  /* 0x8000002000097882 */ /* 0x000fe40000000000 */
[----:B------:R-:W-:Y:S01]  /*2570*/  UMOV UR4, 0x1 ;  /* 0x0000000100047882 */ /* 0x000fe20000000000 */
[----:B------:R-:W-:Y:S02]  /*2580*/  WARPGROUP.DEPBAR.LE gsb0, 0x0 ;  /* 0x00008000000079c5 */ /* 0x000fe40000010000 */
[----:B------:R-:W-:-:S06]  /*2590*/  WARPGROUP.ARRIVE ;  /* 0x00000000000079c5 */ /* 0x000fcc0000000000 */
[----:B--2---:R-:W-:Y:S03]  /*25a0*/  HGMMA.64x128x16.F32 R24, gdesc[UR8].tnspB, R24, gsb0 ;  /* 0x41e00000081879f0 */ /* 0x004fe60008000818 */
[----:B------:R-:W-:Y:S02]  /*25b0*/  WARPGROUP.DEPBAR.LE gsb0, 0x0 ;  /* 0x00008000000079c5 */ /* 0x000fe40000010000 */
.L_x_15:
[----:B------:R-:W-:-:S04]  /*25c0*/  UISETP.LT.AND UP0, UPT, UR5, 0x1, UPT ;  /* 0x000000010500788c */ /* 0x000fc8000bf01270 */
[----:B------:R-:W-:-:S04]  /*25d0*/  USEL UR7, UR5, 0x1, UP0 ;  /* 0x0000000105077887 */ /* 0x000fc80008000000 */
[----:B------:R-:W-:-:S04]  /*25e0*/  UIADD3 UR7, UR5, -UR7, URZ ;  /* 0x8000000705077290 */ /* 0x000fc8000fffe03f */
[----:B------:R-:W-:-:S06]  /*25f0*/  UISETP.GE.AND UP0, UPT, UR7, 0x1, UPT ;  /* 0x000000010700788c */ /* 0x000fcc000bf06270 */
[----:B------:R-:W-:-:S13]  /*2600*/  PLOP3.LUT P1, PT, PT, PT, UP0, 0x80, 0x0 ;  /* 0x000000000000781c */ /* 0x000fda0003f2f008 */
[----:B------:R-:W-:Y:S05]  /*2610*/  @!P1 BRA `(.L_x_18) ;  /* 0x0000001400909947 */ /* 0x000fea0003800000 */
[----:B------:R-:W-:Y:S01]  /*2620*/  IMAD.MOV.U32 R4, RZ, RZ, RZ ;  /* 0x000000ffff047224 */ /* 0x000fe200078e00ff */
[----:B------:R-:W-:Y:S01]  /*2630*/  ULOP3.LUT UR19, UR6, 0x1, URZ, 0xfc, !UPT ;  /* 0x0000000106137892 */ /* 0x000fe2000f8efc3f */
[----:B------:R-:W-:Y:S01]  /*2640*/  IMAD.U32 R3, RZ, RZ, UR7 ;  /* 0x00000007ff037e24 */ /* 0x000fe2000f8e00ff */
[----:B------:R-:W-:Y:S01]  /*2650*/  UISETP.NE.U32.AND UP0, UPT, UR4, URZ, UPT ;  /* 0x0000003f0400728c */ /* 0x000fe2000bf05070 */
[----:B------:R-:W-:-:S10]  /*2660*/  UMOV UR5, URZ ;  /* 0x0000003f00057c82 */ /* 0x000fd40008000000 */
.L_x_23:
[----:B------:R-:W-:-:S06]  /*2670*/  UISETP.NE.AND UP1, UPT, UR19, 0x3, UPT ;  /* 0x000000031300788c */ /* 0x000fcc000bf25270 */
[----:B------:R-:W-:-:S13]  /*2680*/  PLOP3.LUT P2, PT, PT, PT, UP1, 0x80, 0x0 ;  /* 0x000000000000781c */ /* 0x000fda0003f4f018 */
[----:B------:R-:W-:Y:S05]  /*2690*/  @!P2 BRA `(.L_x_19) ;  /* 0x000000000004a947 */ /* 0x000fea0003800000 */
[----:B------:R-:W-:Y:S01]  /*26a0*/  BPT.TRAP 0x1 ;  /* 0x000000040000795c */ /* 0x000fe20000300000 */
.L_x_19:
[----:B------:R-:W1:Y:S01]  /*26b0*/  S2UR UR8, SR_CgaCtaId ;  /* 0x00000000000879c3 */ /* 0x000e620000008800 */
[----:B------:R-:W-:Y:S01]  /*26c0*/  UMOV UR12, 0x400 ;  /* 0x00000400000c7882 */ /* 0x000fe20000000000 */
[----:B------:R-:W-:Y:S01]  /*26d0*/  SHF.L.U32 R2, R4, 0x1f, RZ ;  /* 0x0000001f04027819 */ /* 0x000fe200000006ff */
[----:B-1----:R-:W-:-:S04]  /*26e0*/  ULEA UR12, UR8, UR12, 0x18 ;  /* 0x0000000c080c7291 */ /* 0x002fc8000f8ec03f */
[----:B------:R-:W-:-:S12]  /*26f0*/  ULEA UR8, UR4, UR12, 0x3 ;  /* 0x0000000c04087291 */ /* 0x000fd8000f8e183f */
.L_x_20:
[----:B-1----:R-:W-:-:S04]  /*2700*/  IMAD.U32 R0, RZ, RZ, UR8 ;  /* 0x00000008ff007e24 */ /* 0x002fc8000f8e00ff */
[----:B------:R1:W2:Y:S03]  /*2710*/  SYNCS.PHASECHK.TRANS64.TRYWAIT P1, [R0+URZ+0x36000], R2 ;  /* 0x03600002000075a7 */ /* 0x0002a6000802017f */
[----:B--2---:R-:W-:Y:S05]  /*2720*/  @!P1 NANOSLEEP.SYNCS 0x989680 ;  /* 0x009896800000995d */ /* 0x004fea0003900000 */
[----:B------:R-:W2:Y:S02]  /*2730*/  @!P1 SYNCS.PHASECHK.TRANS64 P1, [R0+URZ+0x36000], R2 ;  /* 0x03600002000095a7 */ /* 0x000ea4000802007f */
[----:B--2---:R-:W-:Y:S05]  /*2740*/  @!P1 BRA `(.L_x_20) ;  /* 0xfffffffc00ec9947 */ /* 0x004fea000383ffff */
        /* <DEDUP_REMOVED lines=32> */
[----:B--2---:R-:W2:Y:S04]  /*2950*/  LDL.LU.64 R24, [R1] ;  /* 0x0000000001187983 */ /* 0x004ea80000300a00 */
[----:B------:R-:W2:Y:S04]  /*2960*/  LDL.LU.64 R26, [R1+0x8] ;  /* 0x00000800011a7983 */ /* 0x000ea80000300a00 */
        /* <DEDUP_REMOVED lines=29> */
[----:B------:R-:W2:Y:S01]  /*2b40*/  LDL.LU.64 R86, [R1+0xf8] ;  /* 0x0000f80001567983 */ /* 0x000ea20000300a00 */
[----:B------:R-:W-:-:S02]  /*2b50*/  UIADD3 UR9, UR12, 0x24000, URZ ;  /* 0x000240000c097890 */ /* 0x000fc4000fffe03f */
[----:B------:R-:W-:Y:S02]  /*2b60*/  USHF.R.U32.HI UR8, URZ, 0x4, UR12 ;  /* 0x000000043f087899 */ /* 0x000fe4000801160c */
[----:B------:R-:W-:Y:S02]  /*2b70*/  USHF.R.U32.HI UR9, URZ, 0x4, UR9 ;  /* 0x000000043f097899 */ /* 0x000fe40008011609 */
[----:B------:R-:W-:Y:S02]  /*2b80*/  ULOP3.LUT UR8, UR8, 0x3fff, URZ, 0xc0, !UPT ;  /* 0x00003fff08087892 */ /* 0x000fe4000f8ec03f */
[----:B------:R-:W-:Y:S02]  /*2b90*/  ULOP3.LUT UR9, UR9, 0x3fff, URZ, 0xc0, !UPT ;  /* 0x00003fff09097892 */ /* 0x000fe4000f8ec03f */
[----:B------:R-:W-:Y:S02]  /*2ba0*/  ULOP3.LUT UR8, UR8, 0x10000, URZ, 0xfc, !UPT ;  /* 0x0001000008087892 */ /* 0x000fe4000f8efc3f */
[----:B------:R-:W-:-:S02]  /*2bb0*/  ULOP3.LUT UR9, UR9, 0x1000000, URZ, 0xfc, !UPT ;  /* 0x0100000009097892 */ /* 0x000fc4000f8efc3f */
[----:B------:R-:W-:Y:S02]  /*2bc0*/  ULEA UR17, UR4, UR8, 0xa ;  /* 0x0000000804117291 */ /* 0x000fe4000f8e503f */
[----:B------:R-:W-:Y:S01]  /*2bd0*/  ULEA UR18, UR4, UR9, 0x9 ;  /* 0x0000000904127291 */ /* 0x000fe2000f8e483f */
[----:B------:R-:W-:Y:S02]  /*2be0*/  UMOV UR11, 0x40000040 ;  /* 0x40000040000b7882 */ /* 0x000fe40000000000 */
[----:B------:R-:W-:Y:S02]  /*2bf0*/  UMOV UR9, 0x80000020 ;  /* 0x8000002000097882 */ /* 0x000fe40000000000 */
[----:B------:R-:W-:Y:S02]  /*2c00*/  UMOV UR8, UR17 ;  /* 0x0000001100087c82 */ /* 0x000fe40008000000 */
[----:B------:R-:W-:Y:S01]  /*2c10*/  UMOV UR10, UR18 ;  /* 0x00000012000a7c82 */ /* 0x000fe20008000000 */
[----:B--2---:R-:W-:-:S06]  /*2c20*/  WARPGROUP.ARRIVE ;  /* 0x00000000000079c5 */ /* 0x004fcc0000000000 */
[----:B------:R-:W-:Y:S01]  /*2c30*/  HGMMA.64x128x16.F32 R24, gdesc[UR8].tnspB, R24, UP0, gsb0 ;  /* 0x41e00000081879f0 */ /* 0x000fe2000b800818 */
[----:B------:R-:W-:Y:S01]  /*2c40*/  UIADD3 UR8, UR17, 0x100, URZ ;  /* 0x0000010011087890 */ /* 0x000fe2000fffe03f */
[----:B------:R-:W-:Y:S01]  /*2c50*/  UMOV UR9, 0x80000020 ;  /* 0x8000002000097882 */ /* 0x000fe20000000000 */
[----:B------:R-:W-:Y:S02]  /*2c60*/  WARPGROUP.DEPBAR.LE gsb0, 0x0 ;  /* 0x00008000000079c5 */ /* 0x000fe40000010000 */
[----:B------:R-:W-:Y:S01]  /*2c70*/  STL.64 [R1], R24 ;  /* 0x0000001801007387 */ /* 0x000fe20000100a00 */
[----:B-1----:R-:W-:Y:S01]  /*2c80*/  IMAD.MOV.U32 R2, RZ, RZ, R86 ;  /* 0x000000ffff027224 */ /* 0x002fe200078e0056 */
[----:B------:R-:W-:Y:S01]  /*2c90*/  MOV R16, R78 ;  /* 0x0000004e00107202 */ /* 0x000fe20000000f00 */
[----:B------:R-:W-:Y:S01]  /*2ca0*/  IMAD.MOV.U32 R0, RZ, RZ, R87 ;  /* 0x000000ffff007224 */ /* 0x000fe200078e0057 */
[----:B------:R-:W-:Y:S01]  /*2cb0*/  STL.64 [R1+0x8], R26 ;  /* 0x0000081a01007387 */ /* 0x000fe20000100a00 */
[----:B------:R-:W-:Y:S01]  /*2cc0*/  IMAD.MOV.U32 R10, RZ, RZ, R84 ;  /* 0x000000ffff0a7224 */ /* 0x000fe200078e0054 */
[----:B------:R-:W-:Y:S01]  /*2cd0*/  MOV R231, R67 ;  /* 0x0000004300e77202 */ /* 0x000fe20000000f00 */
[----:B------:R-:W-:Y:S01]  /*2ce0*/  IMAD.MOV.U32 R9, RZ, RZ, R85 ;  /* 0x000000ffff097224 */ /* 0x000fe200078e0055 */
[----:B------:R-:W-:Y:S01]  /*2cf0*/  STL.64 [R1+0x10], R28 ;  /* 0x0000101c01007387 */ /* 0x000fe20000100a00 */
[----:B------:R-:W-:Y:S01]  /*2d00*/  IMAD.MOV.U32 R12, RZ, RZ, R82 ;  /* 0x000000ffff0c7224 */ /* 0x000fe200078e0052 */
[----:B------:R-:W-:Y:S01]  /*2d10*/  WARPGROUP.ARRIVE ;  /* 0x00000000000079c5 */ /* 0x000fe20000000000 */
[----:B------:R-:W-:Y:S01]  /*2d20*/  IMAD.MOV.U32 R11, RZ, RZ, R83 ;  /* 0x000000ffff0b7224 */ /* 0x000fe200078e0053 */
[----:B------:R-:W-:Y:S01]  /*2d30*/  STL.64 [R1+0x18], R30 ;  /* 0x0000181e01007387 */ /* 0x000fe20000100a00 */
[----:B------:R-:W-:Y:S01]  /*2d40*/  IMAD.MOV.U32 R14, RZ, RZ, R80 ;  /* 0x000000ffff0e7224 */ /* 0x000fe200078e0050 */
[----:B------:R-:W-:Y:S01]  /*2d50*/  MOV R220, R56 ;  /* 0x0000003800dc7202 */ /* 0x000fe20000000f00 */
[----:B------:R-:W-:Y:S01]  /*2d60*/  IMAD.MOV.U32 R13, RZ, RZ, R81 ;  /* 0x000000ffff0d7224 */ /* 0x000fe200078e0051 */
[----:B------:R1:W-:Y:S01]  /*2d70*/  STL.64 [R1+0x20], R32 ;  /* 0x0000202001007387 */ /* 0x0003e20000100a00 */
[----:B------:R-:W-:Y:S01]  /*2d80*/  IMAD.MOV.U32 R15, RZ, RZ, R79 ;  /* 0x000000ffff0f7224 */ /* 0x000fe200078e004f */
[----:B------:R-:W-:Y:S01]  /*2d90*/  HGMMA.64x128x16.F32 R152, gdesc[UR8].tnspB, R152, UP0, gsb0 ;  /* 0x41e00000089879f0 */ /* 0x000fe2000b800898 */
[----:B------:R-:W-:Y:S01]  /*2da0*/  IMAD.MOV.U32 R18, RZ, RZ, R76 ;  /* 0x000000ffff127224 */ /* 0x000fe200078e004c */
[----:B------:R-:W2:Y:S01]  /*2db0*/  LDL.LU.64 R86, [R1+0x268] ;  /* 0x0002680001567983 */ /* 0x000ea20000300a00 */
[----:B------:R-:W-:Y:S01]  /*2dc0*/  IMAD.MOV.U32 R17, RZ, RZ, R77 ;  /* 0x000000ffff117224 */ /* 0x000fe200078e004d */
[----:B------:R-:W-:Y:S01]  /*2dd0*/  MOV R241, R45 ;  /* 0x0000002d00f17202 */ /* 0x000fe20000000f00 */
[----:B------:R-:W-:Y:S01]  /*2de0*/  IMAD.MOV.U32 R20, RZ, RZ, R74 ;  /* 0x000000ffff147224 */ /* 0x000fe200078e004a */
[----:B------:R-:W2:Y:S01]  /*2df0*/  LDL.LU.64 R84, [R1+0x260] ;  /* 0x0002600001547983 */ /* 0x000ea20000300a00 */
[----:B------:R-:W-:Y:S01]  /*2e00*/  IMAD.MOV.U32 R19, RZ, RZ, R75 ;  /* 0x000000ffff137224 */ /* 0x000fe200078e004b */
[----:B------:R-:W-:Y:S01]  /*2e10*/  MOV R252, R34 ;  /* 0x0000002200fc7202 */ /* 0x000fe20000000f00 */
[----:B------:R-:W-:Y:S01]  /*2e20*/  IMAD.MOV.U32 R22, RZ, RZ, R72 ;  /* 0x000000ffff167224 */ /* 0x000fe200078e0048 */
[----:B------:R-:W2:Y:S01]  /*2e30*/  LDL.LU.64 R82, [R1+0x258] ;  /* 0x0002580001527983 */ /* 0x000ea20000300a00 */
[----:B------:R-:W-:-:S02]  /*2e40*/  IMAD.MOV.U32 R21, RZ, RZ, R73 ;  /* 0x000000ffff157224 */ /* 0x000fc400078e0049 */
[----:B------:R-:W-:Y:S01]  /*2e50*/  IMAD.MOV.U32 R234, RZ, RZ, R70 ;  /* 0x000000ffffea7224 */ /* 0x000fe200078e0046 */
[----:B------:R-:W2:Y:S01]  /*2e60*/  LDL.LU.64 R80, [R1+0x250] ;  /* 0x0002500001507983 */ /* 0x000ea20000300a00 */
[----:B------:R-:W-:Y:S02]  /*2e70*/  IMAD.MOV.U32 R23, RZ, RZ, R71 ;  /* 0x000000ffff177224 */ /* 0x000fe400078e0047 */
[----:B------:R-:W-:Y:S01]  /*2e80*/  IMAD.MOV.U32 R232, RZ, RZ, R68 ;  /* 0x000000ffffe87224 */ /* 0x000fe200078e0044 */
[----:B------:R-:W2:Y:S01]  /*2e90*/  LDL.LU.64 R78, [R1+0x248] ;  /* 0x00024800014e7983 */ /* 0x000ea20000300a00 */
[----:B------:R-:W-:Y:S02]  /*2ea0*/  IMAD.MOV.U32 R233, RZ, RZ, R69 ;  /* 0x000000ffffe97224 */ /* 0x000fe400078e0045 */
        /* <DEDUP_REMOVED lines=44> */
[----:B------:R-:W-:-:S03]  /*3170*/  IMAD.MOV.U32 R251, RZ, RZ, R35 ;  /* 0x000000fffffb7224 */ /* 0x000fc600078e0023 */
[----:B------:R-:W2:Y:S04]  /*3180*/  LDL.LU.64 R46, [R1+0x1c8] ;  /* 0x0001c800012e7983 */ /* 0x000ea80000300a00 */
[----:B------:R-:W2:Y:S04]  /*3190*/  LDL.LU.64 R44, [R1+0x1c0] ;  /* 0x0001c000012c7983 */ /* 0x000ea80000300a00 */
[----:B------:R-:W2:Y:S04]  /*31a0*/  LDL.LU.64 R42, [R1+0x1b8] ;  /* 0x0001b800012a7983 */ /* 0x000ea80000300a00 */
[----:B------:R-:W2:Y:S04]  /*31b0*/  LDL.LU.64 R40, [R1+0x1b0] ;  /* 0x0001b00001287983 */ /* 0x000ea80000300a00 */
[----:B------:R-:W2:Y:S04]  /*31c0*/  LDL.LU.64 R38, [R1+0x1a8] ;  /* 0x0001a80001267983 */ /* 0x000ea80000300a00 */
[----:B------:R-:W2:Y:S04]  /*31d0*/  LDL.LU.64 R36, [R1+0x1a0] ;  /* 0x0001a00001247983 */ /* 0x000ea80000300a00 */
[----:B------:R-:W2:Y:S04]  /*31e0*/  LDL.LU.64 R34, [R1+0x198] ;  /* 0x0001980001227983 */ /* 0x000ea80000300a00 */
[----:B-1----:R-:W2:Y:S04]  /*31f0*/  LDL.LU.64 R32, [R1+0x190] ;  /* 0x0001900001207983 */ /* 0x002ea80000300a00 */
[----:B------:R-:W2:Y:S04]  /*3200*/  LDL.LU.64 R30, [R1+0x188] ;  /* 0x00018800011e7983 */ /* 0x000ea80000300a00 */
[----:B------:R-:W2:Y:S04]  /*3210*/  LDL.LU.64 R28, [R1+0x180] ;  /* 0x00018000011c7983 */ /* 0x000ea80000300a00 */
[----:B------:R-:W2:Y:S04]  /*3220*/  LDL.LU.64 R26, [R1+0x178] ;  /* 0x00017800011a7983 */ /* 0x000ea80000300a00 */
[----:B------:R-:W2:Y:S01]  /*3230*/  LDL.LU.64 R24, [R1+0x170] ;  /* 0x0001700001187983 */ /* 0x000ea20000300a00 */
[----:B------:R-:W-:-:S03]  /*3240*/  WARPGROUP.DEPBAR.LE gsb0, 0x0 ;  /* 0x00008000000079c5 */ /* 0x000fc60000010000 */
        /* <DEDUP_REMOVED lines=14> */
[----:B-1----:R-:W3:Y:S04]  /*3330*/  LDL.LU R188, [R1] ;  /* 0x0000000001bc7983 */ /* 0x002ee80000300800 */
[----:B------:R-:W3:Y:S04]  /*3340*/  LDL.LU R189, [R1+0x4] ;  /* 0x0000040001bd7983 */ /* 0x000ee80000300800 */
[----:B------:R-:W3:Y:S04]  /*3350*/  LDL.LU R190, [R1+0x8] ;  /* 0x0000080001be7983 */ /* 0x000ee80000300800 */
[----:B------:R-:W3:Y:S04]  /*3360*/  LDL.LU R191, [R1+0xc] ;  /* 0x00000c0001bf7983 */ /* 0x000ee80000300800 */
[----:B------:R-:W3:Y:S04]  /*3370*/  LDL.LU R192, [R1+0x10] ;  /* 0x0000100001c07983 */ /* 0x000ee80000300800 */
[----:B------:R-:W3:Y:S04]  /*3380*/  LDL.LU R193, [R1+0x14] ;  /* 0x0000140001c17983 */ /* 0x000ee80000300800 */
[----:B------:R-:W3:Y:S04]  /*3390*/  LDL.LU R194, [R1+0x18] ;  /* 0x0000180001c27983 */ /* 0x000ee80000300800 */
[----:B------:R-:W3:Y:S04]  /*33a0*/  LDL.LU R195, [R1+0x1c] ;  /* 0x00001c0001c37983 */ /* 0x000ee80000300800 */
[----:B------:R-:W3:Y:S04]  /*33b0*/  LDL.LU R196, [R1+0x20] ;  /* 0x0000200001c47983 */ /* 0x000ee80000300800 */
[----:B------:R-:W3:Y:S01]  /*33c0*/  LDL.LU R197, [R1+0x24] ;  /* 0x0000240001c57983 */ /* 0x000ee20000300800 */
[----:B------:R-:W-:Y:S01]  /*33d0*/  UIADD3 UR8, UR17, 0x200, URZ ;  /* 0x0000020011087890 */ /* 0x000fe2000fffe03f */
[----:B------:R-:W-:Y:S01]  /*33e0*/  WARPGROUP.ARRIVE ;  /* 0x00000000000079c5 */ /* 0x000fe20000000000 */
[----:B------:R-:W-:-:S07]  /*33f0*/  UMOV UR9, 0x80000020 ;  /* 0x8000002000097882 */ /* 0x000fce0000000000 */
[----:B------:R-:W-:Y:S01]  /*3400*/  HGMMA.64x128x16.F32 R88, gdesc[UR8].tnspB, R88, UP0, gsb0 ;  /* 0x41e00000085879f0 */ /* 0x000fe2000b800858 */
[----:B------:R-:W-:Y:S01]  /*3410*/  UIADD3 UR8, UR17, 0x300, URZ ;  /* 0x0000030011087890 */ /* 0x000fe2000fffe03f */
[----:B------:R-:W-:Y:S01]  /*3420*/  UMOV UR9, 0x80000020 ;  /* 0x8000002000097882 */ /* 0x000fe20000000000 */
[----:B------:R-:W-:Y:S01]  /*3430*/  MOV R199, R251 ;  /* 0x000000fb00c77202 */ /* 0x000fe20000000f00 */
[----:B------:R-:W-:Y:S01]  /*3440*/  IMAD.MOV.U32 R200, RZ, RZ, R250 ;  /* 0x000000ffffc87224 */ /* 0x000fe200078e00fa */
[----:B------:R-:W-:Y:S01]  /*3450*/  MOV R210, R240 ;  /* 0x000000f000d27202 */ /* 0x000fe20000000f00 */
[----:B------:R-:W-:Y:S01]  /*3460*/  IMAD.MOV.U32 R201, RZ, RZ, R249 ;  /* 0x000000ffffc97224 */ /* 0x000fe200078e00f9 */
[----:B------:R-:W-:Y:S01]  /*3470*/  MOV R240, R18 ;  /* 0x0000001200f07202 */ /* 0x000fe20000000f00 */
        /* <DEDUP_REMOVED lines=11> */
[----:B--2---:R-:W-:-:S06]  /*3530*/  WARPGROUP.ARRIVE ;  /* 0x00000000000079c5 */ /* 0x004fcc0000000000 */
[----:B------:R-:W-:Y:S01]  /*3540*/  HGMMA.64x128x16.F32 R24, gdesc[UR8].tnspB, R24, UP0, gsb0 ;  /* 0x41e00000081879f0 */ /* 0x000fe2000b800818 */
        /* <DEDUP_REMOVED lines=19> */
[----:B------:R-:W-:Y:S01]  /*3680*/  IMAD.MOV.U32 R250, RZ, RZ, R2 ;  /* 0x000000fffffa7224 */ /* 0x000fe200078e0002 */
[----:B------:R-:W-:Y:S02]  /*3690*/  UIADD3 UR8, UR17, 0x2, URZ ;  /* 0x0000000211087890 */ /* 0x000fe4000fffe03f */
[----:B------:R-:W-:Y:S01]  /*36a0*/  UIADD3 UR10, UR18, 0x80, URZ ;  /* 0x00000080120a7890 */ /* 0x000fe2000fffe03f */
[----:B------:R-:W-:Y:S01]  /*36b0*/  UMOV UR9, 0x80000020 ;  /* 0x8000002000097882 */ /* 0x000fe20000000000 */
[----:B------:R-:W-:Y:S01]  /*36c0*/  UMOV UR11, 0x40000040 ;  /* 0x40000040000b7882 */ /* 0x000fe20000000000 */
[----:B------:R-:W-:Y:S02]  /*36d0*/  WARPGROUP.DEPBAR.LE gsb0, 0x0 ;  /* 0x00008000000079c5 */ /* 0x000fe40000010000 */
[----:B---3--:R-:W-:-:S06]  /*36e0*/  WARPGROUP.ARRIVE ;  /* 0x00000000000079c5 */ /* 0x008fcc0000000000 */
        /* <DEDUP_REMOVED lines=58> */
[----:B------:R-:W-:Y:S01]  /*3a90*/  UMOV UR9, 0x80000020 ;  /* 0x8000002000097882 */ /* 0x000fe20000000000 */
[----:B------:R-:W-:Y:S02]  /*3aa0*/  WARPGROUP.DEPBAR.LE gsb0, 0x0 ;  /* 0x00008000000079c5 */ /* 0x000fe40000010000 */
[----:B------:R-:W-:-:S07]  /*3ab0*/  WARPGROUP.ARRIVE ;  /* 0x00000000000079c5 */ /* 0x000fce0000000000 */
[----:B------:R-:W-:Y:S03]  /*3ac0*/  HGMMA.64x128x16.F32 R24, gdesc[UR8].tnspB, R24, gsb0 ;  /* 0x41e00000081879f0 */ /* 0x000fe60008000818 */
[----:B------:R-:W-:Y:S02]  /*3ad0*/  WARPGROUP.DEPBAR.LE gsb0, 0x0 ;  /* 0x00008000000079c5 */ /* 0x000fe40000010000 */
[----:B--2---:R-:W-:Y:S05]  /*3ae0*/  @!P2 BRA `(.L_x_21) ;  /* 0x000000000004a947 */ /* 0x004fea0003800000 */
[----:B------:R-:W-:Y:S01]  /*3af0*/  BPT.TRAP 0x1 ;  /* 0x000000040000795c */ /* 0x000fe20000300000 */
.L_x_21:
[----:B------:R-:W-:Y:S01]  /*3b00*/  ISETP.NE.AND P1, PT, R5, RZ, PT ;  /* 0x000000ff0500720c */ /* 0x000fe20003f25270 */
[----:B------:R-:W-:Y:S01]  /*3b10*/  IMAD.U32 R0, RZ, RZ, UR5 ;  /* 0x00000005ff007e24 */ /* 0x000fe2000f8e00ff */
[----:B------:R-:W-:-:S11]  /*3b20*/  UISETP.GT.U32.AND UP0, UPT, UR6, 0x1, UPT ;  /* 0x000000010600788c */ /* 0x000fd6000bf04070 */
[----:B------:R-:W-:-:S05]  /*3b30*/  @P1 LEA R0, R0, UR12, 0x3 ;  /* 0x0000000c00001c11 */ /* 0x000fca000f8e18ff */
[----:B------:R-:W-:-:S05]  /*3b40*/  @P1 VIADD R0, R0, 0x36048 ;  /* 0x0003604800001836 */ /* 0x000fca0000000000 */
[----:B------:R-:W-:-:S04]  /*3b50*/  @P1 PRMT R0, R6, 0x654, R0 ;  /* 0x0000065406001816 */ /* 0x000fc80000000000 */
[----:B------:R1:W-:Y:S01]  /*3b60*/  @P1 SYNCS.ARRIVE.TRANS64.RED.A1T0 RZ, [R0+URZ], RZ ;  /* 0x000000ff00ff19a7 */ /* 0x0003e2000810043f */
[----:B------:R-:W-:-:S13]  /*3b70*/  PLOP3.LUT P1, PT, PT, PT, UP0, 0x80, 0x0 ;  /* 0x000000000000781c */ /* 0x000fda0003f2f008 */
[----:B-1----:R-:W-:Y:S05]  /*3b80*/  @P1 BRA `(.L_x_22) ;  /* 0x0000000000041947 */ /* 0x002fea0003800000 */
[----:B------:R-:W-:Y:S01]  /*3b90*/  BPT.TRAP 0x1 ;  /* 0x000000040000795c */ /* 0x000fe20000300000 */
.L_x_22:
[----:B------:R-:W-:Y:S01]  /*3ba0*/  UIADD3 UR4, UR4, 0x1, URZ ;  /* 0x0000000104047890 */ /* 0x000fe2000fffe03f */
[C---:B------:R-:W-:Y:S01]  /*3bb0*/  ISETP.GT.AND P1, PT, R3.reuse, 0x1, PT ;  /* 0x000000010300780c */ /* 0x040fe20003f24270 */
[----:B------:R-:W-:Y:S01]  /*3bc0*/  UIADD3 UR5, UR5, 0x1, URZ ;  /* 0x0000000105057890 */ /* 0x000fe2000fffe03f */
[----:B------:R-:W-:Y:S01]  /*3bd0*/  VIADD R3, R3, 0xffffffff ;  /* 0xffffffff03037836 */ /* 0x000fe20000000000 */
[----:B------:R-:W-:Y:S02]  /*3be0*/  UISETP.NE.AND UP0, UPT, UR4, 0x9, UPT ;  /* 0x000000090400788c */ /* 0x000fe4000bf05270 */
[----:B------:R-:W-:Y:S02]  /*3bf0*/  UISETP.NE.AND UP1, UPT, UR5, 0x9, UPT ;  /* 0x000000090500788c */ /* 0x000fe4000bf25270 */
[----:B------:R-:W-:Y:S02]  /*3c00*/  USEL UR8, URZ, 0x1, UP0 ;  /* 0x000000013f087887 */ /* 0x000fe40008000000 */
[----:B------:R-:W-:-:S02]  /*3c10*/  USEL UR4, UR4, URZ, UP0 ;  /* 0x0000003f04047287 */ /* 0x000fc40008000000 */
[----:B------:R-:W-:Y:S02]  /*3c20*/  USEL UR5, UR5, URZ, UP1 ;  /* 0x0000003f05057287 */ /* 0x000fe40008800000 */
[----:B------:R-:W-:Y:S01]  /*3c30*/  UPLOP3.LUT UP0, UPT, UPT, UPT, UPT, 0x80, 0x0 ;  /* 0x000000000000789c */ /* 0x000fe20003f0f070 */
[----:B------:R-:W-:Y:S01]  /*3c40*/  LOP3.LUT R4, R4, UR8, RZ, 0x3c, !PT ;  /* 0x0000000804047c12 */ /* 0x000fe2000f8e3cff */
[----:B------:R-:W-:Y:S09]  /*3c50*/  @P1 BRA `(.L_x_23) ;  /* 0xffffffe800841947 */ /* 0x000ff2000383ffff */
.L_x_18:
[----:B------:R-:W-:Y:S05]  /*3c60*/  @!P0 BRA `(.L_x_24) ;  /* 0x0000000000608947 */ /* 0x000fea0003800000 */
[----:B------:R-:W-:-:S04]  /*3c70*/  ULOP3.LUT UR4, UR6, 0x1, URZ, 0xfc, !UPT ;  /* 0x0000000106047892 */ /* 0x000fc8000f8efc3f */
[----:B------:R-:W-:-:S06]  /*3c80*/  UISETP.NE.AND UP0, UPT, UR4, 0x3, UPT ;  /* 0x000000030400788c */ /* 0x000fcc000bf05270 */
[----:B------:R-:W-:-:S13]  /*3c90*/  PLOP3.LUT P0, PT, PT, PT, UP0, 0x80, 0x0 ;  /* 0x000000000000781c */ /* 0x000fda0003f0f008 */
[----:B------:R-:W-:Y:S05]  /*3ca0*/  @!P0 BRA `(.L_x_25) ;  /* 0x0000000000048947 */ /* 0x000fea0003800000 */
[----:B------:R-:W-:Y:S01]  /*3cb0*/  BPT.TRAP 0x1 ;  /* 0x000000040000795c */ /* 0x000fe20000300000 */
.L_x_25:
[----:B------:R-:W-:Y:S01]  /*3cc0*/  ISETP.NE.AND P0, PT, R5, RZ, PT ;  /* 0x000000ff0500720c */ /* 0x000fe20003f05270 */
[----:B------:R-:W-:-:S12]  /*3cd0*/  BSSY B0, `(.L_x_26) ;  /* 0x000000d000007945 */ /* 0x000fd80003800000 */
[----:B------:R-:W-:Y:S05]  /*3ce0*/  @!P0 BRA `(.L_x_27) ;  /* 0x00000000002c8947 */ /* 0x000fea0003800000 */
[----:B------:R-:W1:Y:S01]  /*3cf0*/  S2UR UR8, SR_CgaCtaId ;  /* 0x00000000000879c3 */ /* 0x000e620000008800 */
[----:B------:R-:W-:-:S04]  /*3d00*/  UIMAD.WIDE.U32 UR4, UR7, 0x38e38e39, URZ ;  /* 0x38e38e39070478a5 */ /* 0x000fc8000f8e003f */
[----:B------:R-:W-:-:S03]  /*3d10*/  USHF.R.U32.HI UR4, URZ, 0x1, UR5 ;  /* 0x000000013f047899 */ /* 0x000fc60008011605 */
[----:B------:R-:W-:Y:S01]  /*3d20*/  UMOV UR5, 0x400 ;  /* 0x0000040000057882 */ /* 0x000fe20000000000 */
[----:B------:R-:W-:Y:S02]  /*3d30*/  UIMAD UR4, UR4, -0x9, UR7 ;  /* 0xfffffff7040478a4 */ /* 0x000fe4000f8e0207 */
[----:B-1----:R-:W-:-:S04]  /*3d40*/  ULEA UR5, UR8, UR5, 0x18 ;  /* 0x0000000508057291 */ /* 0x002fc8000f8ec03f */
[----:B------:R-:W-:-:S04]  /*3d50*/  ULEA UR4, UR4, UR5, 0x3 ;  /* 0x0000000504047291 */ /* 0x000fc8000f8e183f */
[----:B------:R-:W-:-:S06]  /*3d60*/  UIADD3 UR4, UR4, 0x36048, URZ ;  /* 0x0003604804047890 */ /* 0x000fcc000fffe03f */
[----:B------:R-:W-:-:S05]  /*3d70*/  IMAD.U32 R0, RZ, RZ, UR4 ;  /* 0x00000004ff007e24 */ /* 0x000fca000f8e00ff */
[----:B------:R-:W-:-:S04]  /*3d80*/  PRMT R6, R6, 0x654, R0 ;  /* 0x0000065406067816 */ /* 0x000fc80000000000 */
[----:B------:R1:W-:Y:S03]  /*3d90*/  SYNCS.ARRIVE.TRANS64.RED.A1T0 RZ, [R6+URZ], RZ ;  /* 0x000000ff06ff79a7 */ /* 0x0003e6000810043f */
.L_x_27:
[----:B------:R-:W-:Y:S05]  /*3da0*/  BSYNC B0 ;  /* 0x0000000000007941 */ /* 0x000fea0003800000 */
.L_x_26:
[----:B------:R-:W-:-:S06]  /*3db0*/  UISETP.GT.U32.AND UP0, UPT, UR6, 0x1, UPT ;  /* 0x000000010600788c */ /* 0x000fcc000bf04070 */
[----:B------:R-:W-:-:S13]  /*3dc0*/  PLOP3.LUT P0, PT, PT, PT, UP0, 0x80, 0x0 ;  /* 0x000000000000781c */ /* 0x000fda0003f0f008 */
[----:B------:R-:W-:Y:S05]  /*3dd0*/  @P0 BRA `(.L_x_24) ;  /* 0x0000000000040947 */ /* 0x000fea0003800000 */
[----:B------:R-:W-:Y:S01]  /*3de0*/  BPT.TRAP 0x1 ;  /* 0x000000040000795c */ /* 0x000fe20000300000 */
.L_x_24:
[----:B------:R-:W2:Y:S01]  /*3df0*/  S2R R3, SR_CTAID.Y ;  /* 0x0000000000037919 */ /* 0x000ea20000002600 */
[----:B------:R-:W-:Y:S01]  /*3e00*/  LEA.HI R0, R8, R7, RZ, 0x2 ;  /* 0x0000000708007211 */ /* 0x000fe200078f10ff */
[----:B------:R-:W-:Y:S01]  /*3e10*/  ULDC.64 UR4, c[0x0][0x280] ;  /* 0x0000a00000047ab9 */ /* 0x000fe20000000a00 */
[----:B------:R-:W3:Y:S02]  /*3e20*/  S2R R4, SR_CTAID.X ;  /* 0x0000000000047919 */ /* 0x000ee40000002500 */
[--C-:B------:R-:W-:Y:S02]  /*3e30*/  SHF.R.S32.HI R14, RZ, 0x2, R0.reuse ;  /* 0x00000002ff0e7819 */ /* 0x100fe40000011400 */
[----:B------:R-:W-:Y:S02]  /*3e40*/  SHF.R.S32.HI R15, RZ, 0x1f, R0 ;  /* 0x0000001fff0f7819 */ /* 0x000fe40000011400 */
[----:B------:R-:W-:Y:S02]  /*3e50*/  LOP3.LUT R0, R0, 0x7ffffffc, RZ, 0xc0, !PT ;  /* 0x7ffffffc00007812 */ /* 0x000fe400078ec0ff */
[----:B------:R-:W-:-:S03]  /*3e60*/  LEA.HI R15, R15, R14, RZ, 0x3 ;  /* 0x0000000e0f0f7211 */ /* 0x000fc600078f18ff */
[----:B------:R-:W-:Y:S01]  /*3e70*/  IMAD.IADD R0, R7, 0x1, -R0 ;  /* 0x0000000107007824 */ /* 0x000fe200078e0a00 */
[----:B------:R-:W-:Y:S02]  /*3e80*/  LOP3.LUT R15, R15, 0xfffffff8, RZ, 0xc0, !PT ;  /* 0xfffffff80f0f7812 */ /* 0x000fe400078ec0ff */
[----:B------:R-:W-:Y:S01]  /*3e90*/  LEA.HI R7, R8, R7, RZ, 0x5 ;  /* 0x0000000708077211 */ /* 0x000fe200078f28ff */
[----:B------:R-:W-:Y:S02]  /*3ea0*/  IMAD.SHL.U32 R0, R0, 0x2, RZ ;  /* 0x0000000200007824 */ /* 0x000fe400078e00ff */
[----:B------:R-:W-:-:S03]  /*3eb0*/  IMAD.IADD R14, R14, 0x1, -R15 ;  /* 0x000000010e0e7824 */ /* 0x000fc600078e0a0f */
[----:B------:R-:W-:Y:S02]  /*3ec0*/  SHF.R.S32.HI R2, RZ, 0x1f, R0 ;  /* 0x0000001fff027819 */ /* 0x000fe40000011400 */
[--C-:B------:R-:W-:Y:S01]  /*3ed0*/  SHF.R.S32.HI R15, RZ, 0x1f, R14.reuse ;  /* 0x0000001fff0f7819 */ /* 0x100fe2000001140e */
[----:B--2---:R-:W-:Y:S02]  /*3ee0*/  IMAD.SHL.U32 R3, R3, 0x80, RZ ;  /* 0x0000008003037824 */ /* 0x004fe400078e00ff */
[----:B---3--:R-:W-:-:S03]  /*3ef0*/  IMAD.WIDE R12, R4, 0x100, R14 ;  /* 0x00000100040c7825 */ /* 0x008fc600078e020e */
[C---:B------:R-:W-:Y:S02]  /*3f00*/  IADD3 R10, P1, R3.reuse, R0, RZ ;  /* 0x00000000030a7210 */ /* 0x040fe40007f3e0ff */
[C---:B------:R-:W-:Y:S02]  /*3f10*/  ISETP.GE.AND P0, PT, R3.reuse, UR5, PT ;  /* 0x0000000503007c0c */ /* 0x040fe4000bf06270 */
[----:B------:R-:W-:Y:S02]  /*3f20*/  IADD3 R0, -R0, UR5, -R3 ;  /* 0x0000000500007c10 */ /* 0x000fe4000fffe903 */
[----:B------:R-:W-:Y:S01]  /*3f30*/  LEA.HI.X.SX32 R11, R3, R2, 0x1, P1 ;  /* 0x00000002030b7211 */ /* 0x000fe200008f0eff */
[----:B------:R-:W-:Y:S01]  /*3f40*/  IMAD.SHL.U32 R3, R4, 0x100, RZ ;  /* 0x0000010004037824 */ /* 0x000fe200078e00ff */
[----:B------:R-:W-:-:S04]  /*3f50*/  SHF.R.S32.HI R2, RZ, 0x5, R7 ;  /* 0x00000005ff027819 */ /* 0x000fc80000011407 */
[----:B------:R-:W-:Y:S01]  /*3f60*/  ISETP.GE.OR P0, PT, R3, UR4, P0 ;  /* 0x0000000403007c0c */ /* 0x000fe20008706670 */
[----:B------:R-:W-:-:S04]  /*3f70*/  IMAD.WIDE R12, R2, 0x10, R12 ;  /* 0x00000010020c7825 */ /* 0x000fc800078e020c */
[----:B------:R-:W-:-:S05]  /*3f80*/  IMAD R2, R2, -0x10, -R3 ;  /* 0xfffffff002027824 */ /* 0x000fca00078e0a03 */
[----:B------:R-:W-:-:S03]  /*3f90*/  IADD3 R14, R2, UR4, -R14 ;  /* 0x00000004020e7c10 */ /* 0x000fc6000fffe80e */
[----:B------:R-:W-:Y:S05]  /*3fa0*/  @P0 EXIT ;  /* 0x000000000000094d */ /* 0x000fea0003800000 */
[----:B------:R-:W-:Y:S01]  /*3fb0*/  FSETP.NEU.AND P2, PT, RZ, UR16, PT ;  /* 0x00000010ff007c0b */ /* 0x000fe2000bf4d000 */
[----:B------:R-:W-:Y:S01]  /*3fc0*/  ULDC.64 UR18, c[0x0][0x658] ;  /* 0x0001960000127ab9 */ /* 0x000fe20000000a00 */
[----:B------:R-:W-:Y:S01]  /*3fd0*/  ISETP.GT.AND P0, PT, R14, RZ, PT ;  /* 0x000000ff0e00720c */ /* 0x000fe20003f04270 */
[----:B------:R-:W-:Y:S01]  /*3fe0*/  IMAD R2, R13, UR18, RZ ;  /* 0x000000120d027c24 */ /* 0x000fe2000f8e02ff */
[----:B------:R-:W-:Y:S02]  /*3ff0*/  USHF.L.U64.HI UR5, UR18, 0x3, UR19 ;  /* 0x0000000312057899 */ /* 0x000fe40008010213 */
[----:B------:R-:W-:Y:S01]  /*4000*/  IMAD.WIDE.U32 R4, R12, UR18, R10 ;  /* 0x000000120c047c25 */ /* 0x000fe2000f8e000a */
[----:B------:R-:W-:Y:S01]  /*4010*/  USHF.L.U32 UR4, UR18, 0x3, URZ ;  /* 0x0000000312047899 */ /* 0x000fe2000800063f */
[----:B------:R-:W-:Y:S02]  /*4020*/  ISETP.GT.AND P1, PT, R0, RZ, P0 ;  /* 0x000000ff0000720c */ /* 0x000fe40000724270 */
[----:B------:R-:W-:-:S04]  /*4030*/  IMAD R2, R12, UR19, R2 ;  /* 0x000000130c027c24 */ /* 0x000fc8000f8e0202 */
[----:B------:R-:W-:Y:S01]  /*4040*/  IMAD.IADD R3, R5, 0x1, R2 ;  /* 0x0000000105037824 */ /* 0x000fe200078e0202 */
[----:B------:R-:W-:Y:S06]  /*4050*/  @!P2 BRA `(.L_x_28) ;  /* 0x000000b000c0a947 */ /* 0x000fec0003800000 */
[----:B------:R-:W-:Y:S01]  /*4060*/  ULDC.64 UR6, c[0x0][0x650] ;  /* 0x0001940000067ab9 */ /* 0x000fe20000000a00 */
[----:B------:R-:W-:Y:S01]  /*4070*/  ULDC.64 UR20, c[0x0][0x630] ;  /* 0x00018c0000147ab9 */ /* 0x000fe20000000a00 */
[C---:B------:R-:W-:Y:S01]  /*4080*/  LEA R2, P2, R4.reuse, UR6, 0x1 ;  /* 0x0000000604027c11 */ /* 0x040fe2000f8408ff */
[----:B-1----:R-:W-:Y:S01]  /*4090*/  IMAD R6, R13, UR20, RZ ;  /* 0x000000140d067c24 */ /* 0x002fe2000f8e02ff */
[----:B------:R-:W-:Y:S01]  /*40a0*/  ULDC.64 UR22, c[0x0][0x628] ;  /* 0x00018a0000167ab9 */ /* 0x000fe20000000a00 */
[----:B------:R-:W2:Y:S01]  /*40b0*/  LDL.LU R16, [R1] ;  /* 0x0000000001107983 */ /* 0x000ea20000300800 */
[----:B------:R-:W-:Y:S01]  /*40c0*/  LEA.HI.X R3, R4, UR7, R3, 0x1, P2 ;  /* 0x0000000704037c11 */ /* 0x000fe200090f0c03 */
[C---:B------:R-:W-:Y:S02]  /*40d0*/  IMAD R6, R12.reuse, UR21, R6 ;  /* 0x000000150c067c24 */ /* 0x040fe4000f8e0206 */
[----:B------:R-:W-:-:S03]  /*40e0*/  IMAD.WIDE.U32 R4, R12, UR20, R10 ;  /* 0x000000140c047c25 */ /* 0x000fc6000f8e000a */
[----:B------:R-:W-:Y:S02]  /*40f0*/  LEA R8, P2, R4, UR22, 0x1 ;  /* 0x0000001604087c11 */ /* 0x000fe4000f8408ff */
[----:B------:R-:W-:-:S04]  /*4100*/  IADD3 R5, R5, R6, RZ ;  /* 0x0000000605057210 */ /* 0x000fc80007ffe0ff */
[----:B------:R-:W-:-:S05]  /*4110*/  LEA.HI.X R9, R4, UR23, R5, 0x1, P2 ;  /* 0x0000001704097c11 */ /* 0x000fca00090f0c05 */
[----:B------:R-:W3:Y:S01]  /*4120*/  @P1 LDG.E.LTC128B.U16 R15, desc[UR14][R8.64] ;  /* 0x0000000e080f1981 */ /* 0x000ee2000c1e1520 */
[----:B------:R-:W-:Y:S01]  /*4130*/  ISETP.GT.AND P2, PT, R0, 0x1, P0 ;  /* 0x000000010000780c */ /* 0x000fe20000744270 */
[----:B------:R-:W-:Y:S01]  /*4140*/  BSSY B0, `(.L_x_29) ;  /* 0x0000008000007945 */ /* 0x000fe20003800000 */
[----:B---3--:R-:W-:-:S05]  /*4150*/  HADD2.F32 R4, -RZ, R15.H0_H0 ;  /* 0x2000000fff047230 */ /* 0x008fca0000004100 */
[----:B------:R-:W-:-:S04]  /*4160*/  FMUL R4, R4, UR16 ;  /* 0x0000001004047c20 */ /* 0x000fc80008400000 */
[----:B--2---:R-:W-:-:S05]  /*4170*/  FFMA R4, R16, UR13, R4 ;  /* 0x0000000d10047c23 */ /* 0x004fca0008000004 */
[----:B------:R-:W-:-:S05]  /*4180*/  F2FP.F16.F32.PACK_AB R4, RZ, R4 ;  /* 0x00000004ff04723e */ /* 0x000fca00000000ff */
[----:B------:R1:W-:Y:S01]  /*4190*/  @P1 STG.E.U16 desc[UR14][R2.64], R4 ;  /* 0x0000000402001986 */ /* 0x0003e2000c10150e */
[----:B------:R-:W-:Y:S05]  /*41a0*/  @!P2 BRA `(.L_x_30) ;  /* 0x000000000004a947 */ /* 0x000fea0003800000 */
[----:B------:R2:W5:Y:S02]  /*41b0*/  LDG.E.LTC128B.U16 R15, desc[UR14][R8.64+0x2] ;  /* 0x0000020e080f7981 */ /* 0x000564000c1e1520 */
.L_x_30:
[----:B------:R-:W-:Y:S05]  /*41c0*/  BSYNC B0 ;  /* 0x0000000000007941 */ /* 0x000fea0003800000 */
.L_x_29:
[----:B------:R-:W3:Y:S01]  /*41d0*/  LDL.LU R5, [R1+0x4] ;  /* 0x0000040001057983 */ /* 0x000ee20000300800 */
[----:B-1---5:R-:W-:Y:S01]  /*41e0*/  HADD2.F32 R4, -RZ, R15.H0_H0 ;  /* 0x2000000fff047230 */ /* 0x022fe20000004100 */
[----:B------:R-:W-:Y:S02]  /*41f0*/  USHF.L.U64.HI UR11, UR20, 0x3, UR21 ;  /* 0x00000003140b7899 */ /* 0x000fe40008010215 */
[----:B------:R-:W-:Y:S02]  /*4200*/  USHF.L.U32 UR10, UR20, 0x3, URZ ;  /* 0x00000003140a7899 */ /* 0x000fe4000800063f */
[----:B------:R-:W-:Y:S02]  /*4210*/  IMAD.U32 R17, RZ, RZ, UR20 ;  /* 0x00000014ff117e24 */ /* 0x000fe4000f8e00ff */
[----:B------:R-:W-:Y:S01]  /*4220*/  FMUL R4, R4, UR16 ;  /* 0x0000001004047c20 */ /* 0x000fe20008400000 */
[----:B------:R-:W4:Y:S03]  /*4230*/  LDL.LU R18, [R1+0x8] ;  /* 0x0000080001127983 */ /* 0x000f260000300800 */
[----:B---3--:R-:W-:-:S05]  /*4240*/  FFMA R4, R5, UR13, R4 ;  /* 0x0000000d05047c23 */ /* 0x008fca0008000004 */
[----:B------:R-:W-:-:S05]  /*4250*/  F2FP.F16.F32.PACK_AB R4, RZ, R4 ;  /* 0x00000004ff04723e */ /* 0x000fca00000000ff */
[----:B------:R1:W-:Y:S02]  /*4260*/  @P2 STG.E.U16 desc[UR14][R2.64+0x2], R4 ;  /* 0x0000020402002986 */ /* 0x0003e4000c10150e */
[----:B-1----:R-:W-:-:S03]  /*4270*/  IMAD.WIDE.U32 R4, R12, R17, UR10 ;  /* 0x0000000a0c047e25 */ /* 0x002fc6000f8e0011 */
[----:B------:R-:W-:-:S04]  /*4280*/  IADD3 R4, P1, R10, R4, RZ ;  /* 0x000000040a047210 */ /* 0x000fc80007f3e0ff */
[----:B------:R-:W-:Y:S02]  /*4290*/  IADD3.X R5, R11, R6, R5, P1, !PT ;  /* 0x000000060b057210 */ /* 0x000fe40000ffe405 */
[----:B------:R-:W-:Y:S02]  /*42a0*/  ISETP.GT.AND P1, PT, R14, 0x8, PT ;  /* 0x000000080e00780c */ /* 0x000fe40003f24270 */
[----:B------:R-:W-:Y:S02]  /*42b0*/  LEA R6, P3, R4, UR22, 0x1 ;  /* 0x0000001604067c11 */ /* 0x000fe4000f8608ff */
[----:B------:R-:W-:Y:S02]  /*42c0*/  ISETP.GT.AND P2, PT, R0, RZ, P1 ;  /* 0x000000ff0000720c */ /* 0x000fe40000f44270 */
[----:B------:R-:W-:-:S11]  /*42d0*/  LEA.HI.X R7, R4, UR23, R5, 0x1, P3 ;  /* 0x0000001704077c11 */ /* 0x000fd600098f0c05 */
[----:B------:R-:W3:Y:S01]  /*42e0*/  @P2 LDG.E.LTC128B.U16 R15, desc[UR14][R6.64] ;  /* 0x0000000e060f2981 */ /* 0x000ee2000c1e1520 */
[----:B------:R-:W-:Y:S01]  /*42f0*/  USHF.L.U32 UR8, UR4, 0x1, URZ ;  /* 0x0000000104087899 */ /* 0x000fe2000800063f */
[----:B------:R-:W-:Y:S01]  /*4300*/  ISETP.GT.AND P3, PT, R0, 0x1, P1 ;  /* 0x000000010000780c */ /* 0x000fe20000f64270 */
[----:B------:R-:W-:Y:S01]  /*4310*/  USHF.L.U64.HI UR5, UR4, 0x1, UR5 ;  /* 0x0000000104057899 */ /* 0x000fe20008010205 */
[----:B------:R-:W-:Y:S03]  /*4320*/  BSSY B0, `(.L_x_31) ;  /* 0x000000b000007945 */ /* 0x000fe60003800000 */
[----:B------:R-:W-:Y:S01]  /*4330*/  IADD3 R4, P4, R2, UR8, RZ ;  /* 0x0000000802047c10 */ /* 0x000fe2000ff9e0ff */
[----:B---3--:R-:W-:-:S05]  /*4340*/  HADD2.F32 R5, -RZ, R15.H0_H0 ;  /* 0x2000000fff057230 */ /* 0x008fca0000004100 */
[----:B------:R-:W-:-:S04]  /*4350*/  FMUL R5, R5, UR16 ;  /* 0x0000001005057c20 */ /* 0x000fc80008400000 */
[----:B----4-:R-:W-:-:S05]  /*4360*/  FFMA R5, R18, UR13, R5 ;  /* 0x0000000d12057c23 */ /* 0x010fca0008000005 */
[----:B------:R-:W-:-:S04]  /*4370*/  F2FP.F16.F32.PACK_AB R5, RZ, R5 ;  /* 0x00000005ff05723e */ /* 0x000fc800000000ff */
[----:B------:R-:W-:Y:S02]  /*4380*/  PRMT R16, R5, 0x7610, R16 ;  /* 0x0000761005107816 */ /* 0x000fe40000000010 */
[----:B------:R-:W-:-:S05]  /*4390*/  IADD3.X R5, R3, UR5, RZ, P4, !PT ;  /* 0x0000000503057c10 */ /* 0x000fca000a7fe4ff */
[----:B------:R1:W-:Y:S01]  /*43a0*/  @P2 STG.E.U16 desc[UR14][R4.64], R16 ;  /* 0x0000001004002986 */ /* 0x0003e2000c10150e */
[----:B------:R-:W-:Y:S05]  /*43b0*/  @!P3 BRA `(.L_x_32) ;  /* 0x000000000004b947 */ /* 0x000fea0003800000 */
[----:B------:R3:W5:Y:S02]  /*43c0*/  LDG.E.LTC128B.U16 R15, desc[UR14][R6.64+0x2] ;  /* 0x0000020e060f7981 */ /* 0x000764000c1e1520 */
.L_x_32:
[----:B------:R-:W-:Y:S05]  /*43d0*/  BSYNC B0 ;  /* 0x0000000000007941 */ /* 0x000fea0003800000 */
.L_x_31:
[----:B------:R-:W4:Y:S01]  /*43e0*/  LDL.LU R18, [R1+0xc] ;  /* 0x00000c0001127983 */ /* 0x000f220000300800 */
[----:B-1---5:R-:W-:Y:S01]  /*43f0*/  HADD2.F32 R16, -RZ, R15.H0_H0 ;  /* 0x2000000fff107230 */ /* 0x022fe20000004100 */
[----:B------:R-:W-:Y:S01]  /*4400*/  ISETP.GT.AND P2, PT, R0, 0x8, P0 ;  /* 0x000000080000780c */ /* 0x000fe20000744270 */
[----:B------:R-:W-:Y:S03]  /*4410*/  BSSY B0, `(.L_x_33) ;  /* 0x0000007000007945 */ /* 0x000fe60003800000 */
[----:B------:R-:W-:-:S04]  /*4420*/  FMUL R16, R16, UR16 ;  /* 0x0000001010107c20 */ /* 0x000fc80008400000 */
[----:B----4-:R-:W-:-:S05]  /*4430*/  FFMA R16, R18, UR13, R16 ;  /* 0x0000000d12107c23 */ /* 0x010fca0008000010 */
[----:B------:R-:W-:-:S05]  /*4440*/  F2FP.F16.F32.PACK_AB R16, RZ, R16 ;  /* 0x00000010ff10723e */ /* 0x000fca00000000ff */
[----:B------:R1:W-:Y:S01]  /*4450*/  @P3 STG.E.U16 desc[UR14][R4.64+0x2], R16 ;  /* 0x0000021004003986 */ /* 0x0003e2000c10150e */
[----:B------:R-:W-:Y:S05]  /*4460*/  @!P2 BRA `(.L_x_34) ;  /* 0x000000000004a947 */ /* 0x000fea0003800000 */
[----:B------:R4:W5:Y:S02]  /*4470*/  LDG.E.LTC128B.U16 R15, desc[UR14][R8.64+0x10] ;  /* 0x0000100e080f7981 */ /* 0x000964000c1e1520 */
.L_x_34:
[----:B------:R-:W-:Y:S05]  /*4480*/  BSYNC B0 ;  /* 0x0000000000007941 */ /* 0x000fea0003800000 */
.L_x_33:
[----:B------:R-:W2:Y:S01]  /*4490*/  LDL.LU R18, [R1+0x10] ;  /* 0x0000100001127983 */ /* 0x000ea20000300800 */
[----:B-1---5:R-:W-:Y:S01]  /*44a0*/  HADD2.F32 R16, -RZ, R15.H0_H0 ;  /* 0x2000000fff107230 */ /* 0x022fe20000004100 */
[----:B------:R-:W-:Y:S04]  /*44b0*/  BSSY B0, `(.L_x_35) ;  /* 0x0000008000007945 */ /* 0x000fe80003800000 */
[----:B------:R-:W-:-:S04]  /*44c0*/  FMUL R16, R16, UR16 ;  /* 0x0000001010107c20 */ /* 0x000fc80008400000 */
[----:B--2---:R-:W-:-:S05]  /*44d0*/  FFMA R16, R18, UR13, R16 ;  /* 0x0000000d12107c23 */ /* 0x004fca0008000010 */
[----:B------:R-:W-:-:S05]  /*44e0*/  F2FP.F16.F32.PACK_AB R16, RZ, R16 ;  /* 0x00000010ff10723e */ /* 0x000fca00000000ff */
[----:B------:R1:W-:Y:S01]  /*44f0*/  @P2 STG.E.U16 desc[UR14][R2.64+0x10], R16 ;  /* 0x0000101002002986 */ /* 0x0003e2000c10150e */
[----:B------:R-:W-:-:S13]  /*4500*/  ISETP.GT.AND P2, PT, R0, 0x9, P0 ;  /* 0x000000090000780c */ /* 0x000fda0000744270 */
[----:B-1----:R-:W-:Y:S05]  /*4510*/  @!P2 BRA `(.L_x_36) ;  /* 0x000000000004a947 */ /* 0x002fea0003800000 */
[----:B------:R1:W5:Y:S02]  /*4520*/  LDG.E.LTC128B.U16 R15, desc[UR14][R8.64+0x12] ;  /* 0x0000120e080f7981 */ /* 0x000364000c1e1520 */
.L_x_36:
[----:B------:R-:W-:Y:S05]  /*4530*/  BSYNC B0 ;  /* 0x0000000000007941 */ /* 0x000fea0003800000 */
.L_x_35:
[----:B------:R-:W2:Y:S01]  /*4540*/  LDL.LU R18, [R1+0x14] ;  /* 0x0000140001127983 */ /* 0x000ea20000300800 */
[----:B-----5:R-:W-:Y:S01]  /*4550*/  HADD2.F32 R16, -RZ, R15.H0_H0 ;  /* 0x2000000fff107230 */ /* 0x020fe20000004100 */
[----:B------:R-:W-:Y:S01]  /*4560*/  ISETP.GT.AND P3, PT, R0, 0x8, P1 ;  /* 0x000000080000780c */ /* 0x000fe20000f64270 */
[----:B------:R-:W-:Y:S03]  /*4570*/  BSSY B0, `(.L_x_37) ;  /* 0x0000007000007945 */ /* 0x000fe60003800000 */
[----:B------:R-:W-:-:S04]  /*4580*/  FMUL R16, R16, UR16 ;  /* 0x0000001010107c20 */ /* 0x000fc80008400000 */
[----:B--2---:R-:W-:-:S05]  /*4590*/  FFMA R16, R18, UR13, R16 ;  /* 0x0000000d12107c23 */ /* 0x004fca0008000010 */
[----:B------:R-:W-:-:S05]  /*45a0*/  F2FP.F16.F32.PACK_AB R16, RZ, R16 ;  /* 0x00000010ff10723e */ /* 0x000fca00000000ff */
[----:B------:R2:W-:Y:S01]  /*45b0*/  @P2 STG.E.U16 desc[UR14][R2.64+0x12], R16 ;  /* 0x0000121002002986 */ /* 0x0005e2000c10150e */
[----:B------:R-:W-:Y:S05]  /*45c0*/  @!P3 BRA `(.L_x_38) ;  /* 0x000000000004b947 */ /* 0x000fea0003800000 */
[----:B------:R0:W5:Y:S02]  /*45d0*/  LDG.E.LTC128B.U16 R15, desc[UR14][R6.64+0x10] ;  /* 0x0000100e060f7981 */ /* 0x000164000c1e1520 */
.L_x_38:
[----:B------:R-:W-:Y:S05]  /*45e0*/  BSYNC B0 ;  /* 0x0000000000007941 */ /* 0x000fea0003800000 */
.L_x_37:
[----:B------:R-:W3:Y:S01]  /*45f0*/  LDL.LU R18, [R1+0x18] ;  /* 0x0000180001127983 */ /* 0x000ee20000300800 */
[----:B--2--5:R-:W-:Y:S01]  /*4600*/  HADD2.F32 R16, -RZ, R15.H0_H0 ;  /* 0x2000000fff107230 */ /* 0x024fe20000004100 */
[----:B------:R-:W-:Y:S01]  /*4610*/  ISETP.GT.AND P2, PT, R0, 0x9, P1 ;  /* 0x000000090000780c */ /* 0x000fe20000f44270 */
[----:B------:R-:W-:Y:S03]  /*4620*/  BSSY B0, `(.L_x_39) ;  /* 0x0000007000007945 */ /* 0x000fe60003800000 */
[----:B------:R-:W-:-:S04]  /*4630*/  FMUL R16, R16, UR16 ;  /* 0x0000001010107c20 */ /* 0x000fc80008400000 */
[----:B---3--:R-:W-:-:S05]  /*4640*/  FFMA R16, R18, UR13, R16 ;  /* 0x0000000d12107c23 */ /* 0x008fca0008000010 */
[----:B------:R-:W-:-:S05]  /*4650*/  F2FP.F16.F32.PACK_AB R16, RZ, R16 ;  /* 0x00000010ff10723e */ /* 0x000fca00000000ff */
[----:B------:R2:W-:Y:S01]  /*4660*/  @P3 STG.E.U16 desc[UR14][R4.64+0x10], R16 ;  /* 0x0000101004003986 */ /* 0x0005e2000c10150e */
[----:B------:R-:W-:Y:S05]  /*4670*/  @!P2 BRA `(.L_x_40) ;  /* 0x000000000004a947 */ /* 0x000fea0003800000 */
[----:B------:R3:W5:Y:S02]  /*4680*/  LDG.E.LTC128B.U16 R15, desc[UR14][R6.64+0x12] ;  /* 0x0000120e060f7981 */ /* 0x000764000c1e1520 */
.L_x_40:
[----:B------:R-:W-:Y:S05]  /*4690*/  BSYNC B0 ;  /* 0x0000000000007941 */ /* 0x000fea0003800000 */
.L_x_39:
[----:B------:R-:W4:Y:S01]  /*46a0*/  LDL.LU R18, [R1+0x1c] ;  /* 0x00001c0001127983 */ /* 0x000f220000300800 */
[----:B--2--5:R-:W-:Y:S01]  /*46b0*/  HADD2.F32 R16, -RZ, R15.H0_H0 ;  /* 0x2000000fff107230 */ /* 0x024fe20000004100 */
        /* <DEDUP_REMOVED lines=8> */
.L_x_42:
[----:B------:R-:W-:Y:S05]  /*4740*/  BSYNC B0 ;  /* 0x0000000000007941 */ /* 0x000fea0003800000 */
.L_x_41:
        /* <DEDUP_REMOVED lines=10> */
.L_x_44:
[----:B------:R-:W-:Y:S05]  /*47f0*/  BSYNC B0 ;  /* 0x0000000000007941 */ /* 0x000fea0003800000 */
.L_x_43:
        /* <DEDUP_REMOVED lines=10> */
.L_x_46:
[----:B------:R-:W-:Y:S05]  /*48a0*/  BSYNC B0 ;  /* 0x0000000000007941 */ /* 0x000fea0003800000 */
.L_x_45:
        /* <DEDUP_REMOVED lines=10> */
.L_x_48:
[----:B------:R-:W-:Y:S05]  /*4950*/  BSYNC B0 ;  /* 0x0000000000007941 */ /* 0x000fea0003800000 */
.L_x_47:
        /* <DEDUP_REMOVED lines=10> */
.L_x_50:
[----:B------:R-:W-:Y:S05]  /*4a00*/  BSYNC B0 ;  /* 0x0000000000007941 */ /* 0x000fea0003800000 */
.L_x_49:
        /* <DEDUP_REMOVED lines=10> */
.L_x_52:
[----:B------:R-:W-:Y:S05]  /*4ab0*/  BSYNC B0 ;  /* 0x0000000000007941 */ /* 0x000fea0003800000 */
.L_x_51:
        /* <DEDUP_REMOVED lines=10> */
.L_x_54:
[----:B------:R-:W-:Y:S05]  /*4b60*/  BSYNC B0 ;  /* 0x0000000000007941 */ /* 0x000fea0003800000 */
.L_x_53:
        /* <DEDUP_REMOVED lines=10> */
.L_x_56:
[----:B------:R-:W-:Y:S05]  /*4c10*/  BSYNC B0 ;  /* 0x0000000000007941 */ /* 0x000fea0003800000 */
.L_x_55:
        /* <DEDUP_REMOVED lines=10> */
.L_x_58:
[----:B------:R-:W-:Y:S05]  /*4cc0*/  BSYNC B0 ;  /* 0x0000000000007941 */ /* 0x000fea0003800000 */
.L_x_57:
        /* <DEDUP_REMOVED lines=10> */
.L_x_60:
[----:B------:R-:W-:Y:S05]  /*4d70*/  BSYNC B0 ;  /* 0x0000000000007941 */ /* 0x000fea0003800000 */
.L_x_59:
        /* <DEDUP_REMOVED lines=10> */
.L_x_62:
[----:B------:R-:W-:Y:S05]  /*4e20*/  BSYNC B0 ;  /* 0x0000000000007941 */ /* 0x000fea0003800000 */
.L_x_61:
        /* <DEDUP_REMOVED lines=10> */
.L_x_64:
[----:B------:R-:W-:Y:S05]  /*4ed0*/  BSYNC B0 ;  /* 0x0000000000007941 */ /* 0x000fea0003800000 */
.L_x_63:
        /* <DEDUP_REMOVED lines=10> */
.L_x_66:
[----:B------:R-:W-:Y:S05]  /*4f80*/  BSYNC B0 ;  /* 0x0000000000007941 */ /* 0x000fea0003800000 */
.L_x_65:
        /* <DEDUP_REMOVED lines=10> */
.L_x_68:
[----:B------:R-:W-:Y:S05]  /*5030*/  BSYNC B0 ;  /* 0x0000000000007941 */ /* 0x000fea0003800000 */
.L_x_67:
        /* <DEDUP_REMOVED lines=10> */
.L_x_70:
[----:B------:R-:W-:Y:S05]  /*50e0*/  BSYNC B0 ;  /* 0x0000000000007941 */ /* 0x000fea0003800000 */
.L_x_69:
        /* <DEDUP_REMOVED lines=10> */
.L_x_72:
[----:B------:R-:W-:Y:S05]  /*5190*/  BSYNC B0 ;  /* 0x0000000000007941 */ /* 0x000fea0003800000 */
.L_x_71:
        /* <DEDUP_REMOVED lines=10> */
.L_x_74:
[----:B------:R-:W-:Y:S05]  /*5240*/  BSYNC B0 ;  /* 0x0000000000007941 */ /* 0x000fea0003800000 */
.L_x_73:
        /* <DEDUP_REMOVED lines=10> */
.L_x_76:
[----:B------:R-:W-:Y:S05]  /*52f0*/  BSYNC B0 ;  /* 0x0000000000007941 */ /* 0x000fea0003800000 */
.L_x_75:
        /* <DEDUP_REMOVED lines=10> */
.L_x_78:
[----:B------:R-:W-:Y:S05]  /*53a0*/  BSYNC B0 ;  /* 0x0000000000007941 */ /* 0x000fea0003800000 */
.L_x_77:
        /* <DEDUP_REMOVED lines=10> */
.L_x_80:
[----:B------:R-:W-:Y:S05]  /*5450*/  BSYNC B0 ;  /* 0x0000000000007941 */ /* 0x000fea0003800000 */
.L_x_79:
        /* <DEDUP_REMOVED lines=10> */
.L_x_82:
[----:B------:R-:W-:Y:S05]  /*5500*/  BSYNC B0 ;  /* 0x0000000000007941 */ /* 0x000fea0003800000 */
.L_x_81:
        /* <DEDUP_REMOVED lines=10> */
.L_x_84:
[----:B------:R-:W-:Y:S05]  /*55b0*/  BSYNC B0 ;  /* 0x0000000000007941 */ /* 0x000fea0003800000 */
.L_x_83:
        /* <DEDUP_REMOVED lines=10> */
.L_x_86:
[----:B------:R-:W-:Y:S05]  /*5660*/  BSYNC B0 ;  /* 0x0000000000007941 */ /* 0x000fea0003800000 */
.L_x_85:
        /* <DEDUP_REMOVED lines=10> */
.L_x_88:
[----:B------:R-:W-:Y:S05]  /*5710*/  BSYNC B0 ;  /* 0x0000000000007941 */ /* 0x000fea0003800000 */
.L_x_87:
        /* <DEDUP_REMOVED lines=10> */
.L_x_90:
[----:B------:R-:W-:Y:S05]  /*57c0*/  BSYNC B0 ;  /* 0x0000000000007941 */ /* 0x000fea0003800000 */
.L_x_89:
        /* <DEDUP_REMOVED lines=10> */
.L_x_92:
[----:B------:R-:W-:Y:S05]  /*5870*/  BSYNC B0 ;  /* 0x0000000000007941 */ /* 0x000fea0003800000 */
.L_x_91:
        /* <DEDUP_REMOVED lines=10> */
.L_x_94:
[----:B------:R-:W-:Y:S05]  /*5920*/  BSYNC B0 ;  /* 0x0000000000007941 */ /* 0x000fea0003800000 */
.L_x_93:
        /* <DEDUP_REMOVED lines=10> */
.L_x_96:
[----:B------:R-:W-:Y:S05]  /*59d0*/  BSYNC B0 ;  /* 0x0000000000007941 */ /* 0x000fea0003800000 */
.L_x_95:
        /* <DEDUP_REMOVED lines=10> */
.L_x_98:
[----:B------:R-:W-:Y:S05]  /*5a80*/  BSYNC B0 ;  /* 0x0000000000007941 */ /* 0x000fea0003800000 */
.L_x_97:
        /* <DEDUP_REMOVED lines=10> */
.L_x_100:
[----:B------:R-:W-:Y:S05]  /*5b30*/  BSYNC B0 ;  /* 0x0000000000007941 */ /* 0x000fea0003800000 */
.L_x_99:
        /* <DEDUP_REMOVED lines=10> */
.L_x_102:
[----:B------:R-:W-:Y:S05]  /*5be0*/  BSYNC B0 ;  /* 0x0000000000007941 */ /* 0x000fea0003800000 */
.L_x_101:
        /* <DEDUP_REMOVED lines=10> */
.L_x_104:
[----:B------:R-:W-:Y:S05]  /*5c90*/  BSYNC B0 ;  /* 0x0000000000007941 */ /* 0x000fea0003800000 */
.L_x_103:
        /* <DEDUP_REMOVED lines=10> */
.L_x_106:
[----:B------:R-:W-:Y:S05]  /*5d40*/  BSYNC B0 ;  /* 0x0000000000007941 */ /* 0x000fea0003800000 */
.L_x_105:
        /* <DEDUP_REMOVED lines=10> */
.L_x_108:
[----:B------:R-:W-:Y:S05]  /*5df0*/  BSYNC B0 ;  /* 0x0000000000007941 */ /* 0x000fea0003800000 */
.L_x_107:
        /* <DEDUP_REMOVED lines=10> */
.L_x_110:
[----:B------:R-:W-:Y:S05]  /*5ea0*/  BSYNC B0 ;  /* 0x0000000000007941 */ /* 0x000fea0003800000 */
.L_x_109:
        /* <DEDUP_REMOVED lines=10> */
.L_x_112:
[----:B------:R-:W-:Y:S05]  /*5f50*/  BSYNC B0 ;  /* 0x0000000000007941 */ /* 0x000fea0003800000 */
.L_x_111:
        /* <DEDUP_REMOVED lines=10> */
.L_x_114:
[----:B------:R-:W-:Y:S05]  /*6000*/  BSYNC B0 ;  /* 0x0000000000007941 */ /* 0x000fea0003800000 */
.L_x_113:
        /* <DEDUP_REMOVED lines=10> */
.L_x_116:
[----:B------:R-:W-:Y:S05]  /*60b0*/  BSYNC B0 ;  /* 0x0000000000007941 */ /* 0x000fea0003800000 */
.L_x_115:
        /* <DEDUP_REMOVED lines=10> */
.L_x_118:
[----:B------:R-:W-:Y:S05]  /*6160*/  BSYNC B0 ;  /* 0x0000000000007941 */ /* 0x000fea0003800000 */
.L_x_117:
        /* <DEDUP_REMOVED lines=10> */
.L_x_120:
[----:B------:R-:W-:Y:S05]  /*6210*/  BSYNC B0 ;  /* 0x0000000000007941 */ /* 0x000fea0003800000 */
.L_x_119:
        /* <DEDUP_REMOVED lines=10> */
.L_x_122:
[----:B------:R-:W-:Y:S05]  /*62c0*/  BSYNC B0 ;  /* 0x0000000000007941 */ /* 0x000fea0003800000 */
.L_x_121:
        /* <DEDUP_REMOVED lines=10> */
.L_x_124:
[----:B------:R-:W-:Y:S05]  /*6370*/  BSYNC B0 ;  /* 0x0000000000007941 */ /* 0x000fea0003800000 */
.L_x_123:
        /* <DEDUP_REMOVED lines=10> */
.L_x_126:
[----:B------:R-:W-:Y:S05]  /*6420*/  BSYNC B0 ;  /* 0x0000000000007941 */ /* 0x000fea0003800000 */
.L_x_125:
        /* <DEDUP_REMOVED lines=10> */
.L_x_128:
[----:B------:R-:W-:Y:S05]  /*64d0*/  BSYNC B0 ;  /* 0x0000000000007941 */ /* 0x000fea0003800000 */
.L_x_127:
        /* <DEDUP_REMOVED lines=10> */
.L_x_130:
[----:B------:R-:W-:Y:S05]  /*6580*/  BSYNC B0 ;  /* 0x0000000000007941 */ /* 0x000fea0003800000 */
.L_x_129:
        /* <DEDUP_REMOVED lines=10> */
.L_x_132:
[----:B------:R-:W-:Y:S05]  /*6630*/  BSYNC B0 ;  /* 0x0000000000007941 */ /* 0x000fea0003800000 */
.L_x_131:
        /* <DEDUP_REMOVED lines=10> */
.L_x_134:
[----:B------:R-:W-:Y:S05]  /*66e0*/  BSYNC B0 ;  /* 0x0000000000007941 */ /* 0x000fea0003800000 */
.L_x_133:
        /* <DEDUP_REMOVED lines=10> */
.L_x_136:
[----:B------:R-:W-:Y:S05]  /*6790*/  BSYNC B0 ;  /* 0x0000000000007941 */ /* 0x000fea0003800000 */
.L_x_135:
        /* <DEDUP_REMOVED lines=10> */
.L_x_138:
[----:B------:R-:W-:Y:S05]  /*6840*/  BSYNC B0 ;  /* 0x0000000000007941 */ /* 0x000fea0003800000 */
.L_x_137:
        /* <DEDUP_REMOVED lines=10> */
.L_x_140:
[----:B------:R-:W-:Y:S05]  /*68f0*/  BSYNC B0 ;  /* 0x0000000000007941 */ /* 0x000fea0003800000 */
.L_x_139:
        /* <DEDUP_REMOVED lines=10> */
.L_x_142:
[----:B------:R-:W-:Y:S05]  /*69a0*/  BSYNC B0 ;  /* 0x0000000000007941 */ /* 0x000fea0003800000 */
.L_x_141:
        /* <DEDUP_REMOVED lines=10> */
.L_x_144:
[----:B------:R-:W-:Y:S05]  /*6a50*/  BSYNC B0 ;  /* 0x0000000000007941 */ /* 0x000fea0003800000 */
.L_x_143:
        /* <DEDUP_REMOVED lines=10> */
.L_x_146:
[----:B------:R-:W-:Y:S05]  /*6b00*/  BSYNC B0 ;  /* 0x0000000000007941 */ /* 0x000fea0003800000 */
.L_x_145:
        /* <DEDUP_REMOVED lines=10> */
.L_x_148:
[----:B------:R-:W-:Y:S05]  /*6bb0*/  BSYNC B0 ;  /* 0x0000000000007941 */ /* 0x000fea0003800000 */
.L_x_147:
[----:B-1-34-:R-:W3:Y:S01]  /*6bc0*/  LDL.LU R9, [R1+0xf4] ;  /* 0x0000f40001097983 */ /* 0x01aee20000300800 */
[----:B-----5:R-:W-:Y:S01]  /*6bd0*/  HADD2.F32 R8, -RZ, R15.H0_H0 ;  /* 0x2000000fff087230 */ /* 0x020fe20000004100 */
        /* <DEDUP_REMOVED lines=8> */
.L_x_150:
[----:B------:R-:W-:Y:S05]  /*6c60*/  BSYNC B0 ;  /* 0x0000000000007941 */ /* 0x000fea0003800000 */
.L_x_149:
[----:B------:R-:W4:Y:S01]  /*6c70*/  LDL.LU R9, [R1+0xf8] ;  /* 0x0000f80001097983 */ /* 0x000f220000300800 */
[----:B-1---5:R-:W-:Y:S01]  /*6c80*/  HADD2.F32 R8, -RZ, R15.H0_H0 ;  /* 0x2000000fff087230 */ /* 0x022fe20000004100 */
[----:B------:R-:W-:Y:S01]  /*6c90*/  ISETP.GT.AND P1, PT, R0, 0x79, P1 ;  /* 0x000000790000780c */ /* 0x000fe20000f24270 */
[----:B------:R-:W-:Y:S01]  /*6ca0*/  BSSY B0, `(.L_x_151) ;  /* 0x0000008000007945 */ /* 0x000fe20003800000 */
[----:B------:R-:W-:Y:S02]  /*6cb0*/  IADD3 R18, P0, R12, 0x40, RZ ;  /* 0x000000400c127810 */ /* 0x000fe40007f1e0ff */
[----:B------:R-:W-:-:S04]  /*6cc0*/  FMUL R8, R8, UR16 ;  /* 0x0000001008087c20 */ /* 0x000fc80008400000 */
[----:B----4-:R-:W-:-:S05]  /*6cd0*/  FFMA R8, R9, UR13, R8 ;  /* 0x0000000d09087c23 */ /* 0x010fca0008000008 */
[----:B------:R-:W-:-:S05]  /*6ce0*/  F2FP.F16.F32.PACK_AB R8, RZ, R8 ;  /* 0x00000008ff08723e */ /* 0x000fca00000000ff */
[----:B------:R1:W-:Y:S01]  /*6cf0*/  @P2 STG.E.U16 desc[UR14][R4.64+0xf0], R8 ;  /* 0x0000f00804002986 */ /* 0x0003e2000c10150e */
[----:B------:R-:W-:Y:S05]  /*6d00*/  @!P1 BRA `(.L_x_152) ;  /* 0x0000000000049947 */ /* 0x000fea0003800000 */
[----:B------:R4:W5:Y:S02]  /*6d10*/  LDG.E.LTC128B.U16 R15, desc[UR14][R6.64+0xf2] ;  /* 0x0000f20e060f7981 */ /* 0x000964000c1e1520 */
.L_x_152:
[----:B------:R-:W-:Y:S05]  /*6d20*/  BSYNC B0 ;  /* 0x0000000000007941 */ /* 0x000fea0003800000 */
.L_x_151:
[----:B-1----:R-:W2:Y:S01]  /*6d30*/  LDL.LU R8, [R1+0xfc] ;  /* 0x0000fc0001087983 */ /* 0x002ea20000300800 */
[----:B0--345:R-:W-:Y:S02]  /*6d40*/  HADD2.F32 R6, -RZ, R15.H0_H0 ;  /* 0x2000000fff067230 */ /* 0x039fe40000004100 */
[----:B------:R-:W-:Y:S01]  /*6d50*/  IMAD.X R7, RZ, RZ, R13, P0 ;  /* 0x000000ffff077224 */ /* 0x000fe200000e060d */
[----:B------:R-:W-:Y:S02]  /*6d60*/  ISETP.GT.AND P0, PT, R14, 0x40, PT ;  /* 0x000000400e00780c */ /* 0x000fe40003f04270 */
[----:B------:R-:W-:Y:S01]  /*6d70*/  FMUL R6, R6, UR16 ;  /* 0x0000001006067c20 */ /* 0x000fe20008400000 */
[----:B------:R-:W-:Y:S01]  /*6d80*/  IMAD R7, R7, UR20, RZ ;  /* 0x0000001407077c24 */ /* 0x000fe2000f8e02ff */
[----:B------:R-:W-:-:S03]  /*6d90*/  ISETP.GT.AND P3, PT, R0, RZ, P0 ;  /* 0x000000ff0000720c */ /* 0x000fc60000764270 */
[----:B------:R-:W-:Y:S02]  /*6da0*/  IMAD R19, R18, UR21, R7 ;  /* 0x0000001512137c24 */ /* 0x000fe4000f8e0207 */
[----:B--2---:R-:W-:Y:S01]  /*6db0*/  FFMA R6, R8, UR13, R6 ;  /* 0x0000000d08067c23 */ /* 0x004fe20008000006 */
[----:B------:R-:W-:-:S04]  /*6dc0*/  IMAD.WIDE.U32 R8, R18, UR20, R10 ;  /* 0x0000001412087c25 */ /* 0x000fc8000f8e000a */
[----:B------:R-:W-:Y:S01]  /*6dd0*/  F2FP.F16.F32.PACK_AB R16, RZ, R6 ;  /* 0x00000006ff10723e */ /* 0x000fe200000000ff */
[----:B------:R-:W-:Y:S01]  /*6de0*/  IMAD.IADD R7, R9, 0x1, R19 ;  /* 0x0000000109077824 */ /* 0x000fe200078e0213 */
[----:B------:R-:W-:-:S03]  /*6df0*/  LEA R6, P2, R8, UR22, 0x1 ;  /* 0x0000001608067c11 */ /* 0x000fc6000f8408ff */
[----:B------:R0:W-:Y:S01]  /*6e00*/  @P1 STG.E.U16 desc[UR14][R4.64+0xf2], R16 ;  /* 0x0000f21004001986 */ /* 0x0001e2000c10150e */
[----:B------:R-:W-:-:S05]  /*6e10*/  LEA.HI.X R7, R8, UR23, R7, 0x1, P2 ;  /* 0x0000001708077c11 */ /* 0x000fca00090f0c07 */
[----:B------:R-:W2:Y:S01]  /*6e20*/  @P3 LDG.E.LTC128B.U16 R15, desc[UR14][R6.64] ;  /* 0x0000000e060f3981 */ /* 0x000ea2000c1e1520 */
[----:B------:R-:W-:Y:S01]  /*6e30*/  USHF.L.U32 UR4, UR18, 0x6, URZ ;  /* 0x0000000612047899 */ /* 0x000fe2000800063f */
[----:B------:R-:W-:Y:S01]  /*6e40*/  ISETP.GT.AND P2, PT, R0, 0x1, P0 ;  /* 0x000000010000780c */ /* 0x000fe20000744270 */
[----:B------:R-:W-:Y:S01]  /*6e50*/  USHF.L.U64.HI UR6, UR18, 0x6, UR19 ;  /* 0x0000000612067899 */ /* 0x000fe20008010213 */
[----:B------:R-:W-:Y:S01]  /*6e60*/  BSSY B0, `(.L_x_153) ;  /* 0x000000c000007945 */ /* 0x000fe20003800000 */
[----:B------:R-:W-:Y:S02]  /*6e70*/  USHF.L.U32 UR7, UR4, 0x1, URZ ;  /* 0x0000000104077899 */ /* 0x000fe4000800063f */
[----:B------:R-:W-:Y:S01]  /*6e80*/  USHF.L.U64.HI UR4, UR4, 0x1, UR6 ;  /* 0x0000000104047899 */ /* 0x000fe20008010206 */
[----:B--2---:R-:W-:-:S05]  /*6e90*/  HADD2.F32 R8, -RZ, R15.H0_H0 ;  /* 0x2000000fff087230 */ /* 0x004fca0000004100 */
[----:B------:R-:W-:Y:S01]  /*6ea0*/  FMUL R9, R8, UR16 ;  /* 0x0000001008097c20 */ /* 0x000fe20008400000 */
[----:B------:R-:W-:-:S03]  /*6eb0*/  IADD3 R8, P1, R2, UR7, RZ ;  /* 0x0000000702087c10 */ /* 0x000fc6000ff3e0ff */
[----:B------:R-:W-:-:S05]  /*6ec0*/  FFMA R9, R152, UR13, R9 ;  /* 0x0000000d98097c23 */ /* 0x000fca0008000009 */
[----:B0-----:R-:W-:Y:S02]  /*6ed0*/  F2FP.F16.F32.PACK_AB R5, RZ, R9 ;  /* 0x00000009ff05723e */ /* 0x001fe400000000ff */
[----:B------:R-:W-:-:S05]  /*6ee0*/  IADD3.X R9, R3, UR4, RZ, P1, !PT ;  /* 0x0000000403097c10 */ /* 0x000fca0008ffe4ff */
[----:B------:R0:W-:Y:S01]  /*6ef0*/  @P3 STG.E.U16 desc[UR14][R8.64], R5 ;  /* 0x0000000508003986 */ /* 0x0001e2000c10150e */
[----:B------:R-:W-:Y:S05]  /*6f00*/  @!P2 BRA `(.L_x_154) ;  /* 0x000000000004a947 */ /* 0x000fea0003800000 */
[----:B------:R1:W5:Y:S02]  /*6f10*/  LDG.E.LTC128B.U16 R15, desc[UR14][R6.64+0x2] ;  /* 0x0000020e060f7981 */ /* 0x000364000c1e1520 */
.L_x_154:
[----:B------:R-:W-:Y:S05]  /*6f20*/  BSYNC B0 ;  /* 0x0000000000007941 */ /* 0x000fea0003800000 */
.L_x_153:
[----:B-----5:R-:W-:Y:S01]  /*6f30*/  HADD2.F32 R16, -RZ, R15.H0_H0 ;  /* 0x2000000fff107230 */ /* 0x020fe20000004100 */
[----:B------:R-:W-:Y:S01]  /*6f40*/  ISETP.GT.AND P1, PT, R14, 0x48, PT ;  /* 0x000000480e00780c */ /* 0x000fe20003f24270 */
[----:B0-----:R-:W-:Y:S01]  /*6f50*/  IMAD.WIDE.U32 R4, R18, R17, UR10 ;  /* 0x0000000a12047e25 */ /* 0x001fe2000f8e0011 */
[----:B------:R-:W-:Y:S03]  /*6f60*/  BSSY B0, `(.L_x_155) ;  /* 0x000000c000007945 */ /* 0x000fe60003800000 */
[----:B------:R-:W-:Y:S01]  /*6f70*/  FMUL R16, R16, UR16 ;  /* 0x0000001010107c20 */ /* 0x000fe20008400000 */
[----:B------:R-:W-:-:S03]  /*6f80*/  IADD3 R18, P3, R10, R4, RZ ;  /* 0x000000040a127210 */ /* 0x000fc60007f7e0ff */
[----:B------:R-:W-:Y:S01]  /*6f90*/  FFMA R16, R153, UR13, R16 ;  /* 0x0000000d99107c23 */ /* 0x000fe20008000010 */
[----:B------:R-:W-:Y:S02]  /*6fa0*/  IADD3.X R5, R11, R19, R5, P3, !PT ;  /* 0x000000130b057210 */ /* 0x000fe40001ffe405 */
[----:B------:R-:W-:Y:S02]  /*6fb0*/  ISETP.GT.AND P3, PT, R0, RZ, P1 ;  /* 0x000000ff0000720c */ /* 0x000fe40000f64270 */
[----:B------:R-:W-:Y:S02]  /*6fc0*/  F2FP.F16.F32.PACK_AB R16, RZ, R16 ;  /* 0x00000010ff10723e */ /* 0x000fe400000000ff */
[----:B------:R-:W-:-:S03]  /*6fd0*/  LEA R4, P4, R18, UR22, 0x1 ;  /* 0x0000001612047c11 */ /* 0x000fc6000f8808ff */
[----:B------:R0:W-:Y:S01]  /*6fe0*/  @P2 STG.E.U16 desc[UR14][R8.64+0x2], R16 ;  /* 0x0000021008002986 */ /* 0x0001e2000c10150e */
[----:B------:R-:W-:-:S05]  /*6ff0*/  LEA.HI.X R5, R18, UR23, R5, 0x1, P4 ;  /* 0x0000001712057c11 */ /* 0x000fca000a0f0c05 */
[----:B------:R-:W-:Y:S05]  /*7000*/  @!P3 BRA `(.L_x_156) ;  /* 0x000000000004b947 */ /* 0x000fea0003800000 */
[----:B------:R2:W5:Y:S02]  /*7010*/  LDG.E.LTC128B.U16 R15, desc[UR14][R4.64] ;  /* 0x0000000e040f7981 */ /* 0x000564000c1e1520 */
.L_x_156:
[----:B------:R-:W-:Y:S05]  /*7020*/  BSYNC B0 ;  /* 0x0000000000007941 */ /* 0x000fea0003800000 */
.L_x_155:
[----:B0----5:R-:W-:Y:S01]  /*7030*/  HADD2.F32 R16, -RZ, R15.H0_H0 ;  /* 0x2000000fff107230 */ /* 0x021fe20000004100 */
[----:B------:R-:W-:Y:S01]  /*7040*/  IADD3 R18, P4, R8, UR8, RZ ;  /* 0x0000000808127c10 */ /* 0x000fe2000ff9e0ff */
[----:B------:R-:W-:Y:S01]  /*7050*/  BSSY B0, `(.L_x_157) ;  /* 0x0000009000007945 */ /* 0x000fe20003800000 */
[----:B------:R-:W-:Y:S02]  /*7060*/  ISETP.GT.AND P2, PT, R0, 0x1, P1 ;  /* 0x000000010000780c */ /* 0x000fe40000f44270 */
[----:B------:R-:W-:-:S04]  /*7070*/  FMUL R19, R16, UR16 ;  /* 0x0000001010137c20 */ /* 0x000fc80008400000 */
[----:B------:R-:W-:-:S05]  /*7080*/  FFMA R19, R154, UR13, R19 ;  /* 0x0000000d9a137c23 */ /* 0x000fca0008000013 */
[----:B------:R-:W-:Y:S02]  /*7090*/  F2FP.F16.F32.PACK_AB R16, RZ, R19 ;  /* 0x00000013ff10723e */ /* 0x000fe400000000ff */
[----:B------:R-:W-:-:S05]  /*70a0*/  IADD3.X R19, R9, UR5, RZ, P4, !PT ;  /* 0x0000000509137c10 */ /* 0x000fca000a7fe4ff */
[----:B------:R0:W-:Y:S01]  /*70b0*/  @P3 STG.E.U16 desc[UR14][R18.64], R16 ;  /* 0x0000001012003986 */ /* 0x0001e2000c10150e */
[----:B------:R-:W-:Y:S05]  /*70c0*/  @!P2 BRA `(.L_x_158) ;  /* 0x000000000004a947 */ /* 0x000fea0003800000 */
[----:B------:R3:W5:Y:S02]  /*70d0*/  LDG.E.LTC128B.U16 R15, desc[UR14][R4.64+0x2] ;  /* 0x0000020e040f7981 */ /* 0x000764000c1e1520 */
.L_x_158:
[----:B------:R-:W-:Y:S05]  /*70e0*/  BSYNC B0 ;  /* 0x0000000000007941 */ /* 0x000fea0003800000 */
.L_x_157:
[----:B0----5:R-:W-:Y:S01]  /*70f0*/  HADD2.F32 R16, -RZ, R15.H0_H0 ;  /* 0x2000000fff107230 */ /* 0x021fe20000004100 */
[----:B------:R-:W-:Y:S01]  /*7100*/  ISETP.GT.AND P3, PT, R0, 0x8, P0 ;  /* 0x000000080000780c */ /* 0x000fe20000764270 */
[----:B------:R-:W-:Y:S03]  /*7110*/  BSSY B0, `(.L_x_159) ;  /* 0x0000007000007945 */ /* 0x000fe60003800000 */
[----:B------:R-:W-:-:S04]  /*7120*/  FMUL R16, R16, UR16 ;  /* 0x0000001010107c20 */ /* 0x000fc80008400000 */
[----:B------:R-:W-:-:S05]  /*7130*/  FFMA R16, R155, UR13, R16 ;  /* 0x0000000d9b107c23 */ /* 0x000fca0008000010 */
[----:B------:R-:W-:-:S05]  /*7140*/  F2FP.F16.F32.PACK_AB R16, RZ, R16 ;  /* 0x00000010ff10723e */ /* 0x000fca00000000ff */
[----:B------:R0:W-:Y:S01]  /*7150*/  @P2 STG.E.U16 desc[UR14][R18.64+0x2], R16 ;  /* 0x0000021012002986 */ /* 0x0001e2000c10150e */
[----:B------:R-:W-:Y:S05]  /*7160*/  @!P3 BRA `(.L_x_160) ;  /* 0x000000000004b947 */ /* 0x000fea0003800000 */
[----:B------:R4:W5:Y:S02]  /*7170*/  LDG.E.LTC128B.U16 R15, desc[UR14][R6.64+0x10] ;  /* 0x0000100e060f7981 */ /* 0x000964000c1e1520 */
.L_x_160:
[----:B------:R-:W-:Y:S05]  /*7180*/  BSYNC B0 ;  /* 0x0000000000007941 */ /* 0x000fea0003800000 */
.L_x_159:
        /* <DEDUP_REMOVED lines=9> */
.L_x_162:
[----:B------:R-:W-:Y:S05]  /*7220*/  BSYNC B0 ;  /* 0x0000000000007941 */ /* 0x000fea0003800000 */
.L_x_161:
[----:B-----5:R-:W-:Y:S01]  /*7230*/  HADD2.F32 R16, -RZ, R15.H0_H0 ;  /* 0x2000000fff107230 */ /* 0x020fe20000004100 */
        /* <DEDUP_REMOVED lines=8> */
.L_x_164:
[----:B------:R-:W-:Y:S05]  /*72c0*/  BSYNC B0 ;  /* 0x0000000000007941 */ /* 0x000fea0003800000 */
.L_x_163:
[----:B0----5:R-:W-:Y:S01]  /*72d0*/  HADD2.F32 R16, -RZ, R15.H0_H0 ;  /* 0x2000000fff107230 */ /* 0x021fe20000004100 */
[----:B------:R-:W-:Y:S01]  /*72e0*/  ISETP.GT.AND P2, PT, R0, 0x9, P1 ;  /* 0x000000090000780c */ /* 0x000fe20000f44270 */
[----:B------:R-:W-:Y:S01]  /*72f0*/  IMAD.U32 R21, RZ, RZ, UR8 ;  /* 0x00000008ff157e24 */ /* 0x000fe2000f8e00ff */
[----:B------:R-:W-:Y:S01]  /*7300*/  BSSY B0, `(.L_x_165) ;  /* 0x000000a000007945 */ /* 0x000fe20003800000 */
[----:B------:R-:W-:Y:S02]  /*7310*/  IMAD.U32 R23, RZ, RZ, UR5 ;  /* 0x00000005ff177e24 */ /* 0x000fe4000f8e00ff */
[----:B------:R-:W-:Y:S01]  /*7320*/  FMUL R19, R16, UR16 ;  /* 0x0000001010137c20 */ /* 0x000fe20008400000 */
[----:B------:R-:W-:-:S03]  /*7330*/  IADD3 R18, P4, P5, R21, UR7, R2 ;  /* 0x0000000715127c10 */ /* 0x000fc6000fd9e002 */
[----:B------:R-:W-:-:S05]  /*7340*/  FFMA R19, R158, UR13, R19 ;  /* 0x0000000d9e137c23 */ /* 0x000fca0008000013 */
[----:B------:R-:W-:Y:S02]  /*7350*/  F2FP.F16.F32.PACK_AB R16, RZ, R19 ;  /* 0x00000013ff10723e */ /* 0x000fe400000000ff */
[----:B------:R-:W-:-:S05]  /*7360*/  IADD3.X R19, R23, UR4, R3, P4, P5 ;  /* 0x0000000417137c10 */ /* 0x000fca000a7ea403 */
[----:B------:R0:W-:Y:S01]  /*7370*/  @P3 STG.E.U16 desc[UR14][R18.64+0x10], R16 ;  /* 0x0000101012003986 */ /* 0x0001e2000c10150e */
[----:B------:R-:W-:Y:S05]  /*7380*/  @!P2 BRA `(.L_x_166) ;  /* 0x000000000004a947 */ /* 0x000fea0003800000 */
[----:B------:R0:W5:Y:S02]  /*7390*/  LDG.E.LTC128B.U16 R15, desc[UR14][R4.64+0x12] ;  /* 0x0000120e040f7981 */ /* 0x000164000c1e1520 */
.L_x_166:
[----:B------:R-:W-:Y:S05]  /*73a0*/  BSYNC B0 ;  /* 0x0000000000007941 */ /* 0x000fea0003800000 */
.L_x_165:
        /* <DEDUP_REMOVED lines=9> */
.L_x_168:
[----:B------:R-:W-:Y:S05]  /*7440*/  BSYNC B0 ;  /* 0x0000000000007941 */ /* 0x000fea0003800000 */
.L_x_167:
        /* <DEDUP_REMOVED lines=9> */
.L_x_170:
[----:B------:R-:W-:Y:S05]  /*74e0*/  BSYNC B0 ;  /* 0x0000000000007941 */ /* 0x000fea0003800000 */
.L_x_169:
        /* <DEDUP_REMOVED lines=9> */
.L_x_172:
[----:B------:R-:W-:Y:S05]  /*7580*/  BSYNC B0 ;  /* 0x0000000000007941 */ /* 0x000fea0003800000 */
.L_x_171:
        /* <DEDUP_REMOVED lines=9> */
.L_x_174:
[----:B------:R-:W-:Y:S05]  /*7620*/  BSYNC B0 ;  /* 0x0000000000007941 */ /* 0x000fea0003800000 */
.L_x_173:
        /* <DEDUP_REMOVED lines=9> */
.L_x_176:
[----:B------:R-:W-:Y:S05]  /*76c0*/  BSYNC B0 ;  /* 0x0000000000007941 */ /* 0x000fea0003800000 */
.L_x_175:
        /* <DEDUP_REMOVED lines=9> */
.L_x_178:
[----:B------:R-:W-:Y:S05]  /*7760*/  BSYNC B0 ;  /* 0x0000000000007941 */ /* 0x000fea0003800000 */
.L_x_177:
        /* <DEDUP_REMOVED lines=9> */
.L_x_180:
[----:B------:R-:W-:Y:S05]  /*7800*/  BSYNC B0 ;  /* 0x0000000000007941 */ /* 0x000fea0003800000 */
.L_x_179:
        /* <DEDUP_REMOVED lines=9> */
.L_x_182:
[----:B------:R-:W-:Y:S05]  /*78a0*/  BSYNC B0 ;  /* 0x0000000000007941 */ /* 0x000fea0003800000 */
.L_x_181:
        /* <DEDUP_REMOVED lines=9> */
.L_x_184:
[----:B------:R-:W-:Y:S05]  /*7940*/  BSYNC B0 ;  /* 0x0000000000007941 */ /* 0x000fea0003800000 */
.L_x_183:
        /* <DEDUP_REMOVED lines=9> */
.L_x_186:
[----:B------:R-:W-:Y:S05]  /*79e0*/  BSYNC B0 ;  /* 0x0000000000007941 */ /* 0x000fea0003800000 */
.L_x_185:
        /* <DEDUP_REMOVED lines=9> */
.L_x_188:
[----:B------:R-:W-:Y:S05]  /*7a80*/  BSYNC B0 ;  /* 0x0000000000007941 */ /* 0x000fea0003800000 */
.L_x_187:
        /* <DEDUP_REMOVED lines=9> */
.L_x_190:
[----:B------:R-:W-:Y:S05]  /*7b20*/  BSYNC B0 ;  /* 0x0000000000007941 */ /* 0x000fea0003800000 */
.L_x_189:
        /* <DEDUP_REMOVED lines=9> */
.L_x_192:
[----:B------:R-:W-:Y:S05]  /*7bc0*/  BSYNC B0 ;  /* 0x0000000000007941 */ /* 0x000fea0003800000 */
.L_x_191:
        /* <DEDUP_REMOVED lines=9> */
.L_x_194:
[----:B------:R-:W-:Y:S05]  /*7c60*/  BSYNC B0 ;  /* 0x0000000000007941 */ /* 0x000fea0003800000 */
.L_x_193:
        /* <DEDUP_REMOVED lines=9> */
.L_x_196:
[----:B------:R-:W-:Y:S05]  /*7d00*/  BSYNC B0 ;  /* 0x0000000000007941 */ /* 0x000fea0003800000 */
.L_x_195:
        /* <DEDUP_REMOVED lines=9> */
.L_x_198:
[----:B------:R-:W-:Y:S05]  /*7da0*/  BSYNC B0 ;  /* 0x0000000000007941 */ /* 0x000fea0003800000 */
.L_x_197:
        /* <DEDUP_REMOVED lines=9> */
.L_x_200:
[----:B------:R-:W-:Y:S05]  /*7e40*/  BSYNC B0 ;  /* 0x0000000000007941 */ /* 0x000fea0003800000 */
.L_x_199:
        /* <DEDUP_REMOVED lines=9> */
.L_x_202:
[----:B------:R-:W-:Y:S05]  /*7ee0*/  BSYNC B0 ;  /* 0x0000000000007941 */ /* 0x000fea0003800000 */
.L_x_201:
        /* <DEDUP_REMOVED lines=9> */
.L_x_204:
[----:B------:R-:W-:Y:S05]  /*7f80*/  BSYNC B0 ;  /* 0x0000000000007941 */ /* 0x000fea0003800000 */
.L_x_203:
        /* <DEDUP_REMOVED lines=9> */
.L_x_206:
[----:B------:R-:W-:Y:S05]  /*8020*/  BSYNC B0 ;  /* 0x0000000000007941 */ /* 0x000fea0003800000 */
.L_x_205:
        /* <DEDUP_REMOVED lines=9> */
.L_x_208:
[----:B------:R-:W-:Y:S05]  /*80c0*/  BSYNC B0 ;  /* 0x0000000000007941 */ /* 0x000fea0003800000 */
.L_x_207:
        /* <DEDUP_REMOVED lines=9> */
.L_x_210:
[----:B------:R-:W-:Y:S05]  /*8160*/  BSYNC B0 ;  /* 0x0000000000007941 */ /* 0x000fea0003800000 */
.L_x_209:
        /* <DEDUP_REMOVED lines=9> */
.L_x_212:
[----:B------:R-:W-:Y:S05]  /*8200*/  BSYNC B0 ;  /* 0x0000000000007941 */ /* 0x000fea0003800000 */
.L_x_211:
        /* <DEDUP_REMOVED lines=9> */
.L_x_214:
[----:B------:R-:W-:Y:S05]  /*82a0*/  BSYNC B0 ;  /* 0x0000000000007941 */ /* 0x000fea0003800000 */
.L_x_213:
        /* <DEDUP_REMOVED lines=9> */
.L_x_216:
[----:B------:R-:W-:Y:S05]  /*8340*/  BSYNC B0 ;  /* 0x0000000000007941 */ /* 0x000fea0003800000 */
.L_x_215:
        /* <DEDUP_REMOVED lines=9> */
.L_x_218:
[----:B------:R-:W-:Y:S05]  /*83e0*/  BSYNC B0 ;  /* 0x0000000000007941 */ /* 0x000fea0003800000 */
.L_x_217:
        /* <DEDUP_REMOVED lines=9> */
.L_x_220:
[----:B------:R-:W-:Y:S05]  /*8480*/  BSYNC B0 ;  /* 0x0000000000007941 */ /* 0x000fea0003800000 */
.L_x_219:
        /* <DEDUP_REMOVED lines=9> */
.L_x_222:
[----:B------:R-:W-:Y:S05]  /*8520*/  BSYNC B0 ;  /* 0x0000000000007941 */ /* 0x000fea0003800000 */
.L_x_221:
        /* <DEDUP_REMOVED lines=9> */
.L_x_224:
[----:B------:R-:W-:Y:S05]  /*85c0*/  BSYNC B0 ;  /* 0x0000000000007941 */ /* 0x000fea0003800000 */
.L_x_223:
        /* <DEDUP_REMOVED lines=9> */
.L_x_226:
[----:B------:R-:W-:Y:S05]  /*8660*/  BSYNC B0 ;  /* 0x0000000000007941 */ /* 0x000fea0003800000 */
.L_x_225:
        /* <DEDUP_REMOVED lines=9> */
.L_x_228:
[----:B------:R-:W-:Y:S05]  /*8700*/  BSYNC B0 ;  /* 0x0000000000007941 */ /* 0x000fea0003800000 */
.L_x_227:
        /* <DEDUP_REMOVED lines=9> */
.L_x_230:
[----:B------:R-:W-:Y:S05]  /*87a0*/  BSYNC B0 ;  /* 0x0000000000007941 */ /* 0x000fea0003800000 */
.L_x_229:
        /* <DEDUP_REMOVED lines=9> */
.L_x_232:
[----:B------:R-:W-:Y:S05]  /*8840*/  BSYNC B0 ;  /* 0x0000000000007941 */ /* 0x000fea0003800000 */
.L_x_231:
        /* <DEDUP_REMOVED lines=9> */
.L_x_234:
[----:B------:R-:W-:Y:S05]  /*88e0*/  BSYNC B0 ;  /* 0x0000000000007941 */ /* 0x000fea0003800000 */
.L_x_233:
        /* <DEDUP_REMOVED lines=9> */
.L_x_236:
[----:B------:R-:W-:Y:S05]  /*8980*/  BSYNC B0 ;  /* 0x0000000000007941 */ /* 0x000fea0003800000 */
.L_x_235:
        /* <DEDUP_REMOVED lines=9> */
.L_x_238:
[----:B------:R-:W-:Y:S05]  /*8a20*/  BSYNC B0 ;  /* 0x0000000000007941 */ /* 0x000fea0003800000 */
.L_x_237:
        /* <DEDUP_REMOVED lines=9> */
.L_x_240:
[----:B------:R-:W-:Y:S05]  /*8ac0*/  BSYNC B0 ;  /* 0x0000000000007941 */ /* 0x000fea0003800000 */
.L_x_239:
        /* <DEDUP_REMOVED lines=9> */
.L_x_242:
[----:B------:R-:W-:Y:S05]  /*8b60*/  BSYNC B0 ;  /* 0x0000000000007941 */ /* 0x000fea0003800000 */
.L_x_241:
        /* <DEDUP_REMOVED lines=9> */
.L_x_244:
[----:B------:R-:W-:Y:S05]  /*8c00*/  BSYNC B0 ;  /* 0x0000000000007941 */ /* 0x000fea0003800000 */
.L_x_243:
        /* <DEDUP_REMOVED lines=9> */
.L_x_246:
[----:B------:R-:W-:Y:S05]  /*8ca0*/  BSYNC B0 ;  /* 0x0000000000007941 */ /* 0x000fea0003800000 */
.L_x_245:
        /* <DEDUP_REMOVED lines=9> */
.L_x_248:
[----:B------:R-:W-:Y:S05]  /*8d40*/  BSYNC B0 ;  /* 0x0000000000007941 */ /* 0x000fea0003800000 */
.L_x_247:
        /* <DEDUP_REMOVED lines=9> */
.L_x_250:
[----:B------:R-:W-:Y:S05]  /*8de0*/  BSYNC B0 ;  /* 0x0000000000007941 */ /* 0x000fea0003800000 */
.L_x_249:
        /* <DEDUP_REMOVED lines=9> */
.L_x_252:
[----:B------:R-:W-:Y:S05]  /*8e80*/  BSYNC B0 ;  /* 0x0000000000007941 */ /* 0x000fea0003800000 */
.L_x_251:
        /* <DEDUP_REMOVED lines=9> */
.L_x_254:
[----:B------:R-:W-:Y:S05]  /*8f20*/  BSYNC B0 ;  /* 0x0000000000007941 */ /* 0x000fea0003800000 */
.L_x_253:
        /* <DEDUP_REMOVED lines=9> */
.L_x_256:
[----:B------:R-:W-:Y:S05]  /*8fc0*/  BSYNC B0 ;  /* 0x0000000000007941 */ /* 0x000fea0003800000 */
.L_x_255:
        /* <DEDUP_REMOVED lines=9> */
.L_x_258:
[----:B------:R-:W-:Y:S05]  /*9060*/  BSYNC B0 ;  /* 0x0000000000007941 */ /* 0x000fea0003800000 */
.L_x_257:
        /* <DEDUP_REMOVED lines=9> */
.L_x_260:
[----:B------:R-:W-:Y:S05]  /*9100*/  BSYNC B0 ;  /* 0x0000000000007941 */ /* 0x000fea0003800000 */
.L_x_259:
        /* <DEDUP_REMOVED lines=9> */
.L_x_262:
[----:B------:R-:W-:Y:S05]  /*91a0*/  BSYNC B0 ;  /* 0x0000000000007941 */ /* 0x000fea0003800000 */
.L_x_261:
        /* <DEDUP_REMOVED lines=9> */
.L_x_264:
[----:B------:R-:W-:Y:S05]  /*9240*/  BSYNC B0 ;  /* 0x0000000000007941 */ /* 0x000fea0003800000 */
.L_x_263:
        /* <DEDUP_REMOVED lines=9> */
.L_x_266:
[----:B------:R-:W-:Y:S05]  /*92e0*/  BSYNC B0 ;  /* 0x0000000000007941 */ /* 0x000fea0003800000 */
.L_x_265:
        /* <DEDUP_REMOVED lines=9> */
.L_x_268:
[----:B------:R-:W-:Y:S05]  /*9380*/  BSYNC B0 ;  /* 0x0000000000007941 */ /* 0x000fea0003800000 */
.L_x_267:
        /* <DEDUP_REMOVED lines=9> */
.L_x_270:
[----:B------:R-:W-:Y:S05]  /*9420*/  BSYNC B0 ;  /* 0x0000000000007941 */ /* 0x000fea0003800000 */
.L_x_269:
        /* <DEDUP_REMOVED lines=9> */
.L_x_272:
[----:B------:R-:W-:Y:S05]  /*94c0*/  BSYNC B0 ;  /* 0x0000000000007941 */ /* 0x000fea0003800000 */
.L_x_271:
        /* <DEDUP_REMOVED lines=9> */
.L_x_274:
[----:B------:R-:W-:Y:S05]  /*9560*/  BSYNC B0 ;  /* 0x0000000000007941 */ /* 0x000fea0003800000 */
.L_x_273:
[----:B01--45:R-:W-:Y:S01]  /*9570*/  HADD2.F32 R6, -RZ, R15.H0_H0 ;  /* 0x2000000fff067230 */ /* 0x033fe20000004100 */
        /* <DEDUP_REMOVED lines=8> */
.L_x_276:
[----:B------:R-:W-:Y:S05]  /*9600*/  BSYNC B0 ;  /* 0x0000000000007941 */ /* 0x000fea0003800000 */
.L_x_275:
[----:B0----5:R-:W-:Y:S01]  /*9610*/  HADD2.F32 R6, -RZ, R15.H0_H0 ;  /* 0x2000000fff067230 */ /* 0x021fe20000004100 */
[----:B------:R-:W-:Y:S01]  /*9620*/  ISETP.GT.AND P1, PT, R0, 0x79, P1 ;  /* 0x000000790000780c */ /* 0x000fe20000f24270 */
[----:B------:R-:W-:Y:S01]  /*9630*/  BSSY B0, `(.L_x_277) ;  /* 0x000000b000007945 */ /* 0x000fe20003800000 */
[----:B------:R-:W-:Y:S02]  /*9640*/  IADD3 R20, P0, R12, 0x80, RZ ;  /* 0x000000800c147810 */ /* 0x000fe40007f1e0ff */
[----:B------:R-:W-:Y:S01]  /*9650*/  FMUL R7, R6, UR16 ;  /* 0x0000001006077c20 */ /* 0x000fe20008400000 */
[----:B------:R-:W-:-:S03]  /*9660*/  @P2 IMAD.MOV.U32 R6, RZ, RZ, R18 ;  /* 0x000000ffff062224 */ /* 0x000fc600078e0012 */
[----:B------:R-:W-:-:S05]  /*9670*/  FFMA R7, R214, UR13, R7 ;  /* 0x0000000dd6077c23 */ /* 0x000fca0008000007 */
[----:B------:R-:W-:-:S04]  /*9680*/  F2FP.F16.F32.PACK_AB R7, RZ, R7 ;  /* 0x00000007ff07723e */ /* 0x000fc800000000ff */
[----:B------:R-:W-:Y:S01]  /*9690*/  PRMT R8, R7, 0x7610, R8 ;  /* 0x0000761007087816 */ /* 0x000fe20000000008 */
[----:B------:R-:W-:-:S05]  /*96a0*/  @P2 IMAD.MOV.U32 R7, RZ, RZ, R19 ;  /* 0x000000ffff072224 */ /* 0x000fca00078e0013 */
[----:B------:R0:W-:Y:S01]  /*96b0*/  @P2 STG.E.U16 desc[UR14][R6.64+0xf0], R8 ;  /* 0x0000f00806002986 */ /* 0x0001e2000c10150e */
[----:B------:R-:W-:Y:S05]  /*96c0*/  @!P1 BRA `(.L_x_278) ;  /* 0x0000000000049947 */ /* 0x000fea0003800000 */
[----:B------:R4:W5:Y:S02]  /*96d0*/  LDG.E.LTC128B.U16 R15, desc[UR14][R4.64+0xf2] ;  /* 0x0000f20e040f7981 */ /* 0x000964000c1e1520 */
.L_x_278:
[----:B------:R-:W-:Y:S05]  /*96e0*/  BSYNC B0 ;  /* 0x0000000000007941 */ /* 0x000fea0003800000 */
.L_x_277:
[----:B-12345:R-:W-:Y:S02]  /*96f0*/  HADD2.F32 R4, -RZ, R15.H0_H0 ;  /* 0x2000000fff047230 */ /* 0x03efe40000004100 */
[----:B------:R-:W-:Y:S01]  /*9700*/  IMAD.X R5, RZ, RZ, R13, P0 ;  /* 0x000000ffff057224 */ /* 0x000fe200000e060d */
[----:B------:R-:W-:Y:S01]  /*9710*/  ISETP.GT.AND P0, PT, R14, 0x80, PT ;  /* 0x000000800e00780c */ /* 0x000fe20003f04270 */
[----:B0-----:R-:W-:-:S04]  /*9720*/  IMAD.WIDE.U32 R6, R20, UR20, R10 ;  /* 0x0000001414067c25 */ /* 0x001fc8000f8e000a */
[----:B------:R-:W-:Y:S01]  /*9730*/  FMUL R4, R4, UR16 ;  /* 0x0000001004047c20 */ /* 0x000fe20008400000 */
[----:B------:R-:W-:Y:S01]  /*9740*/  ISETP.GT.AND P3, PT, R0, RZ, P0 ;  /* 0x000000ff0000720c */ /* 0x000fe20000764270 */
[----:B------:R-:W-:Y:S02]  /*9750*/  IMAD R5, R5, UR20, RZ ;  /* 0x0000001405057c24 */ /* 0x000fe4000f8e02ff */
[----:B------:R-:W-:Y:S02]  /*9760*/  FFMA R4, R215, UR13, R4 ;  /* 0x0000000dd7047c23 */ /* 0x000fe40008000004 */
[----:B------:R-:W-:-:S03]  /*9770*/  IMAD R21, R20, UR21, R5 ;  /* 0x0000001514157c24 */ /* 0x000fc6000f8e0205 */
[----:B------:R-:W-:Y:S01]  /*9780*/  F2FP.F16.F32.PACK_AB R8, RZ, R4 ;  /* 0x00000004ff08723e */ /* 0x000fe200000000ff */
[----:B------:R-:W-:Y:S01]  /*9790*/  IMAD.IADD R5, R7, 0x1, R21 ;  /* 0x0000000107057824 */ /* 0x000fe200078e0215 */
[----:B------:R-:W-:Y:S02]  /*97a0*/  LEA R4, P2, R6, UR22, 0x1 ;  /* 0x0000001606047c11 */ /* 0x000fe4000f8408ff */
[----:B------:R-:W-:Y:S02]  /*97b0*/  PRMT R9, R8, 0x7610, R9 ;  /* 0x0000761008097816 */ /* 0x000fe40000000009 */
[----:B------:R-:W-:-:S03]  /*97c0*/  LEA.HI.X R5, R6, UR23, R5, 0x1, P2 ;  /* 0x0000001706057c11 */ /* 0x000fc600090f0c05 */
[----:B------:R0:W-:Y:S04]  /*97d0*/  @P1 STG.E.U16 desc[UR14][R18.64+0xf2], R9 ;  /* 0x0000f20912001986 */ /* 0x0001e8000c10150e */
[----:B------:R-:W2:Y:S01]  /*97e0*/  @P3 LDG.E.LTC128B.U16 R15, desc[UR14][R4.64] ;  /* 0x0000000e040f3981 */ /* 0x000ea2000c1e1520 */
[----:B------:R-:W-:Y:S01]  /*97f0*/  USHF.L.U32 UR4, UR18, 0x8, URZ ;  /* 0x0000000812047899 */ /* 0x000fe2000800063f */
[----:B------:R-:W-:Y:S01]  /*9800*/  ISETP.GT.AND P2, PT, R0, 0x1, P0 ;  /* 0x000000010000780c */ /* 0x000fe20000744270 */
[----:B------:R-:W-:Y:S01]  /*9810*/  USHF.L.U64.HI UR6, UR18, 0x8, UR19 ;  /* 0x0000000812067899 */ /* 0x000fe20008010213 */
[----:B------:R-:W-:Y:S03]  /*9820*/  BSSY B0, `(.L_x_279) ;  /* 0x000000a000007945 */ /* 0x000fe60003800000 */
[----:B------:R-:W-:-:S04]  /*9830*/  IADD3 R8, P1, R2, UR4, RZ ;  /* 0x0000000402087c10 */ /* 0x000fc8000ff3e0ff */
[----:B0-----:R-:W-:Y:S01]  /*9840*/  IADD3.X R9, R3, UR6, RZ, P1, !PT ;  /* 0x0000000603097c10 */ /* 0x001fe20008ffe4ff */
[----:B--2---:R-:W-:-:S05]  /*9850*/  HADD2.F32 R6, -RZ, R15.H0_H0 ;  /* 0x2000000fff067230 */ /* 0x004fca0000004100 */
[----:B------:R-:W-:-:S04]  /*9860*/  FMUL R7, R6, UR16 ;  /* 0x0000001006077c20 */ /* 0x000fc80008400000 */
[----:B------:R-:W-:-:S05]  /*9870*/  FFMA R7, R88, UR13, R7 ;  /* 0x0000000d58077c23 */ /* 0x000fca0008000007 */
[----:B------:R-:W-:-:S05]  /*9880*/  F2FP.F16.F32.PACK_AB R7, RZ, R7 ;  /* 0x00000007ff07723e */ /* 0x000fca00000000ff */
[----:B------:R0:W-:Y:S01]  /*9890*/  @P3 STG.E.U16 desc[UR14][R8.64], R7 ;  /* 0x0000000708003986 */ /* 0x0001e2000c10150e */
[----:B------:R-:W-:Y:S05]  /*98a0*/  @!P2 BRA `(.L_x_280) ;  /* 0x000000000004a947 */ /* 0x000fea0003800000 */
[----:B------:R1:W5:Y:S02]  /*98b0*/  LDG.E.LTC128B.U16 R15, desc[UR14][R4.64+0x2] ;  /* 0x0000020e040f7981 */ /* 0x000364000c1e1520 */
.L_x_280:
[----:B------:R-:W-:Y:S05]  /*98c0*/  BSYNC B0 ;  /* 0x0000000000007941 */ /* 0x000fea0003800000 */
.L_x_279:
        /* <DEDUP_REMOVED lines=15> */
.L_x_282:
[----:B------:R-:W-:Y:S05]  /*99c0*/  BSYNC B0 ;  /* 0x0000000000007941 */ /* 0x000fea0003800000 */
.L_x_281:
        /* <DEDUP_REMOVED lines=11> */
.L_x_284:
[----:B------:R-:W-:Y:S05]  /*9a80*/  BSYNC B0 ;  /* 0x0000000000007941 */ /* 0x000fea0003800000 */
.L_x_283:
        /* <DEDUP_REMOVED lines=9> */
.L_x_286:
[----:B------:R-:W-:Y:S05]  /*9b20*/  BSYNC B0 ;  /* 0x0000000000007941 */ /* 0x000fea0003800000 */
.L_x_285:
        /* <DEDUP_REMOVED lines=9> */
.L_x_288:
[----:B------:R-:W-:Y:S05]  /*9bc0*/  BSYNC B0 ;  /* 0x0000000000007941 */ /* 0x000fea0003800000 */
.L_x_287:
        /* <DEDUP_REMOVED lines=9> */
.L_x_290:
[----:B------:R-:W-:Y:S05]  /*9c60*/  BSYNC B0 ;  /* 0x0000000000007941 */ /* 0x000fea0003800000 */
.L_x_289:
[----:B0----5:R-:W-:Y:S01]  /*9c70*/  HADD2.F32 R16, -RZ, R15.H0_H0 ;  /* 0x2000000fff107230 */ /* 0x021fe20000004100 */
[----:B------:R-:W-:Y:S01]  /*9c80*/  MOV R23, UR6 ;  /* 0x0000000600177c02 */ /* 0x000fe20008000f00 */
[----:B------:R-:W-:Y:S01]  /*9c90*/  IMAD.U32 R21, RZ, RZ, UR4 ;  /* 0x00000004ff157e24 */ /* 0x000fe2000f8e00ff */
[----:B------:R-:W-:Y:S01]  /*9ca0*/  ISETP.GT.AND P2, PT, R0, 0x9, P1 ;  /* 0x000000090000780c */ /* 0x000fe20000f44270 */
[----:B------:R-:W-:Y:S01]  /*9cb0*/  BSSY B0, `(.L_x_291) ;  /* 0x0000009000007945 */ /* 0x000fe20003800000 */
[----:B------:R-:W-:Y:S02]  /*9cc0*/  FMUL R19, R16, UR16 ;  /* 0x0000001010137c20 */ /* 0x000fe40008400000 */
[----:B------:R-:W-:Y:S02]  /*9cd0*/  IADD3 R18, P4, P5, R2, UR8, R21 ;  /* 0x0000000802127c10 */ /* 0x000fe4000fd9e015 */
[----:B------:R-:W-:-:S05]  /*9ce0*/  FFMA R19, R94, UR13, R19 ;  /* 0x0000000d5e137c23 */ /* 0x000fca0008000013 */
[----:B------:R-:W-:Y:S02]  /*9cf0*/  F2FP.F16.F32.PACK_AB R16, RZ, R19 ;  /* 0x00000013ff10723e */ /* 0x000fe400000000ff */
[----:B------:R-:W-:-:S05]  /*9d00*/  IADD3.X R19, R3, UR5, R23, P4, P5 ;  /* 0x0000000503137c10 */ /* 0x000fca000a7ea417 */
[----:B------:R0:W-:Y:S01]  /*9d10*/  @P3 STG.E.U16 desc[UR14][R18.64+0x10], R16 ;  /* 0x0000101012003986 */ /* 0x0001e2000c10150e */
[----:B------:R-:W-:Y:S05]  /*9d20*/  @!P2 BRA `(.L_x_292) ;  /* 0x000000000004a947 */ /* 0x000fea0003800000 */
[----:B------:R0:W5:Y:S02]  /*9d30*/  LDG.E.LTC128B.U16 R15, desc[UR14][R6.64+0x12] ;  /* 0x0000120e060f7981 */ /* 0x000164000c1e1520 */
.L_x_292:
[----:B------:R-:W-:Y:S05]  /*9d40*/  BSYNC B0 ;  /* 0x0000000000007941 */ /* 0x000fea0003800000 */
.L_x_291:
        /* <DEDUP_REMOVED lines=9> */
.L_x_294:
[----:B------:R-:W-:Y:S05]  /*9de0*/  BSYNC B0 ;  /* 0x0000000000007941 */ /* 0x000fea0003800000 */
.L_x_293:
        /* <DEDUP_REMOVED lines=9> */
.L_x_296:
[----:B------:R-:W-:Y:S05]  /*9e80*/  BSYNC B0 ;  /* 0x0000000000007941 */ /* 0x000fea0003800000 */
.L_x_295:
        /* <DEDUP_REMOVED lines=9> */
.L_x_298:
[----:B------:R-:W-:Y:S05]  /*9f20*/  BSYNC B0 ;  /* 0x0000000000007941 */ /* 0x000fea0003800000 */
.L_x_297:
        /* <DEDUP_REMOVED lines=9> */
.L_x_300:
[----:B------:R-:W-:Y:S05]  /*9fc0*/  BSYNC B0 ;  /* 0x0000000000007941 */ /* 0x000fea0003800000 */
.L_x_299:
        /* <DEDUP_REMOVED lines=9> */
.L_x_302:
[----:B------:R-:W-:Y:S05]  /*a060*/  BSYNC B0 ;  /* 0x0000000000007941 */ /* 0x000fea0003800000 */
.L_x_301:
        /* <DEDUP_REMOVED lines=9> */
.L_x_304:
[----:B------:R-:W-:Y:S05]  /*a100*/  BSYNC B0 ;  /* 0x0000000000007941 */ /* 0x000fea0003800000 */
.L_x_303:
        /* <DEDUP_REMOVED lines=9> */
.L_x_306:
[----:B------:R-:W-:Y:S05]  /*a1a0*/  BSYNC B0 ;  /* 0x0000000000007941 */ /* 0x000fea0003800000 */
.L_x_305:
        /* <DEDUP_REMOVED lines=9> */
.L_x_308:
[----:B------:R-:W-:Y:S05]  /*a240*/  BSYNC B0 ;  /* 0x0000000000007941 */ /* 0x000fea0003800000 */
.L_x_307:
        /* <DEDUP_REMOVED lines=9> */
.L_x_310:
[----:B------:R-:W-:Y:S05]  /*a2e0*/  BSYNC B0 ;  /* 0x0000000000007941 */ /* 0x000fea0003800000 */
.L_x_309:
        /* <DEDUP_REMOVED lines=9> */
.L_x_312:
[----:B------:R-:W-:Y:S05]  /*a380*/  BSYNC B0 ;  /* 0x0000000000007941 */ /* 0x000fea0003800000 */
.L_x_311:
        /* <DEDUP_REMOVED lines=9> */
.L_x_314:
[----:B------:R-:W-:Y:S05]  /*a420*/  BSYNC B0 ;  /* 0x0000000000007941 */ /* 0x000fea0003800000 */
.L_x_313:
        /* <DEDUP_REMOVED lines=9> */
.L_x_316:
[----:B------:R-:W-:Y:S05]  /*a4c0*/  BSYNC B0 ;  /* 0x0000000000007941 */ /* 0x000fea0003800000 */
.L_x_315:
        /* <DEDUP_REMOVED lines=9> */
.L_x_318:
[----:B------:R-:W-:Y:S05]  /*a560*/  BSYNC B0 ;  /* 0x0000000000007941 */ /* 0x000fea0003800000 */
.L_x_317:
        /* <DEDUP_REMOVED lines=9> */
.L_x_320:
[----:B------:R-:W-:Y:S05]  /*a600*/  BSYNC B0 ;  /* 0x0000000000007941 */ /* 0x000fea0003800000 */
.L_x_319:
        /* <DEDUP_REMOVED lines=9> */
.L_x_322:
[----:B------:R-:W-:Y:S05]  /*a6a0*/  BSYNC B0 ;  /* 0x0000000000007941 */ /* 0x000fea0003800000 */
.L_x_321:
        /* <DEDUP_REMOVED lines=9> */
.L_x_324:
[----:B------:R-:W-:Y:S05]  /*a740*/  BSYNC B0 ;  /* 0x0000000000007941 */ /* 0x000fea0003800000 */
.L_x_323:
        /* <DEDUP_REMOVED lines=9> */
.L_x_326:
[----:B------:R-:W-:Y:S05]  /*a7e0*/  BSYNC B0 ;  /* 0x0000000000007941 */ /* 0x000fea0003800000 */
.L_x_325:
        /* <DEDUP_REMOVED lines=9> */
.L_x_328:
[----:B------:R-:W-:Y:S05]  /*a880*/  BSYNC B0 ;  /* 0x0000000000007941 */ /* 0x000fea0003800000 */
.L_x_327:
        /* <DEDUP_REMOVED lines=9> */
.L_x_330:
[----:B------:R-:W-:Y:S05]  /*a920*/  BSYNC B0 ;  /* 0x0000000000007941 */ /* 0x000fea0003800000 */
.L_x_329:
        /* <DEDUP_REMOVED lines=9> */
.L_x_332:
[----:B------:R-:W-:Y:S05]  /*a9c0*/  BSYNC B0 ;  /* 0x0000000000007941 */ /* 0x000fea0003800000 */
.L_x_331:
        /* <DEDUP_REMOVED lines=9> */
.L_x_334:
[----:B------:R-:W-:Y:S05]  /*aa60*/  BSYNC B0 ;  /* 0x0000000000007941 */ /* 0x000fea0003800000 */
.L_x_333:
        /* <DEDUP_REMOVED lines=9> */
.L_x_336:
[----:B------:R-:W-:Y:S05]  /*ab00*/  BSYNC B0 ;  /* 0x0000000000007941 */ /* 0x000fea0003800000 */
.L_x_335:
        /* <DEDUP_REMOVED lines=9> */
.L_x_338:
[----:B------:R-:W-:Y:S05]  /*aba0*/  BSYNC B0 ;  /* 0x0000000000007941 */ /* 0x000fea0003800000 */
.L_x_337:
        /* <DEDUP_REMOVED lines=9> */
.L_x_340:
[----:B------:R-:W-:Y:S05]  /*ac40*/  BSYNC B0 ;  /* 0x0000000000007941 */ /* 0x000fea0003800000 */
.L_x_339:
        /* <DEDUP_REMOVED lines=9> */
.L_x_342:
[----:B------:R-:W-:Y:S05]  /*ace0*/  BSYNC B0 ;  /* 0x0000000000007941 */ /* 0x000fea0003800000 */
.L_x_341:
        /* <DEDUP_REMOVED lines=9> */
.L_x_344:
[----:B------:R-:W-:Y:S05]  /*ad80*/  BSYNC B0 ;  /* 0x0000000000007941 */ /* 0x000fea0003800000 */
.L_x_343:
        /* <DEDUP_REMOVED lines=9> */
.L_x_346:
[----:B------:R-:W-:Y:S05]  /*ae20*/  BSYNC B0 ;  /* 0x0000000000007941 */ /* 0x000fea0003800000 */
.L_x_345:
        /* <DEDUP_REMOVED lines=9> */
.L_x_348:
[----:B------:R-:W-:Y:S05]  /*aec0*/  BSYNC B0 ;  /* 0x0000000000007941 */ /* 0x000fea0003800000 */
.L_x_347:
        /* <DEDUP_REMOVED lines=9> */
.L_x_350:
[----:B------:R-:W-:Y:S05]  /*af60*/  BSYNC B0 ;  /* 0x0000000000007941 */ /* 0x000fea0003800000 */
.L_x_349:
        /* <DEDUP_REMOVED lines=9> */
.L_x_352:
[----:B------:R-:W-:Y:S05]  /*b000*/  BSYNC B0 ;  /* 0x0000000000007941 */ /* 0x000fea0003800000 */
.L_x_351:
        /* <DEDUP_REMOVED lines=9> */
.L_x_354:
[----:B------:R-:W-:Y:S05]  /*b0a0*/  BSYNC B0 ;  /* 0x0000000000007941 */ /* 0x000fea0003800000 */
.L_x_353:
        /* <DEDUP_REMOVED lines=9> */
.L_x_356:
[----:B------:R-:W-:Y:S05]  /*b140*/  BSYNC B0 ;  /* 0x0000000000007941 */ /* 0x000fea0003800000 */
.L_x_355:
        /* <DEDUP_REMOVED lines=9> */
.L_x_358:
[----:B------:R-:W-:Y:S05]  /*b1e0*/  BSYNC B0 ;  /* 0x0000000000007941 */ /* 0x000fea0003800000 */
.L_x_357:
        /* <DEDUP_REMOVED lines=9> */
.L_x_360:
[----:B------:R-:W-:Y:S05]  /*b280*/  BSYNC B0 ;  /* 0x0000000000007941 */ /* 0x000fea0003800000 */
.L_x_359:
        /* <DEDUP_REMOVED lines=9> */
.L_x_362:
[----:B------:R-:W-:Y:S05]  /*b320*/  BSYNC B0 ;  /* 0x0000000000007941 */ /* 0x000fea0003800000 */
.L_x_361:
        /* <DEDUP_REMOVED lines=9> */
.L_x_364:
[----:B------:R-:W-:Y:S05]  /*b3c0*/  BSYNC B0 ;  /* 0x0000000000007941 */ /* 0x000fea0003800000 */
.L_x_363:
        /* <DEDUP_REMOVED lines=9> */
.L_x_366:
[----:B------:R-:W-:Y:S05]  /*b460*/  BSYNC B0 ;  /* 0x0000000000007941 */ /* 0x000fea0003800000 */
.L_x_365:
        /* <DEDUP_REMOVED lines=9> */
.L_x_368:
[----:B------:R-:W-:Y:S05]  /*b500*/  BSYNC B0 ;  /* 0x0000000000007941 */ /* 0x000fea0003800000 */
.L_x_367:
        /* <DEDUP_REMOVED lines=9> */
.L_x_370:
[----:B------:R-:W-:Y:S05]  /*b5a0*/  BSYNC B0 ;  /* 0x0000000000007941 */ /* 0x000fea0003800000 */
.L_x_369:
        /* <DEDUP_REMOVED lines=9> */
.L_x_372:
[----:B------:R-:W-:Y:S05]  /*b640*/  BSYNC B0 ;  /* 0x0000000000007941 */ /* 0x000fea0003800000 */
.L_x_371:
        /* <DEDUP_REMOVED lines=9> */
.L_x_374:
[----:B------:R-:W-:Y:S05]  /*b6e0*/  BSYNC B0 ;  /* 0x0000000000007941 */ /* 0x000fea0003800000 */
.L_x_373:
        /* <DEDUP_REMOVED lines=9> */
.L_x_376:
[----:B------:R-:W-:Y:S05]  /*b780*/  BSYNC B0 ;  /* 0x0000000000007941 */ /* 0x000fea0003800000 */
.L_x_375:
        /* <DEDUP_REMOVED lines=9> */
.L_x_378:
[----:B------:R-:W-:Y:S05]  /*b820*/  BSYNC B0 ;  /* 0x0000000000007941 */ /* 0x000fea0003800000 */
.L_x_377:
        /* <DEDUP_REMOVED lines=9> */
.L_x_380:
[----:B------:R-:W-:Y:S05]  /*b8c0*/  BSYNC B0 ;  /* 0x0000000000007941 */ /* 0x000fea0003800000 */
.L_x_379:
        /* <DEDUP_REMOVED lines=9> */
.L_x_382:
[----:B------:R-:W-:Y:S05]  /*b960*/  BSYNC B0 ;  /* 0x0000000000007941 */ /* 0x000fea0003800000 */
.L_x_381:
        /* <DEDUP_REMOVED lines=9> */
.L_x_384:
[----:B------:R-:W-:Y:S05]  /*ba00*/  BSYNC B0 ;  /* 0x0000000000007941 */ /* 0x000fea0003800000 */
.L_x_383:
        /* <DEDUP_REMOVED lines=9> */
.L_x_386:
[----:B------:R-:W-:Y:S05]  /*baa0*/  BSYNC B0 ;  /* 0x0000000000007941 */ /* 0x000fea0003800000 */
.L_x_385:
        /* <DEDUP_REMOVED lines=9> */
.L_x_388:
[----:B------:R-:W-:Y:S05]  /*bb40*/  BSYNC B0 ;  /* 0x0000000000007941 */ /* 0x000fea0003800000 */
.L_x_387:
        /* <DEDUP_REMOVED lines=9> */
.L_x_390:
[----:B------:R-:W-:Y:S05]  /*bbe0*/  BSYNC B0 ;  /* 0x0000000000007941 */ /* 0x000fea0003800000 */
.L_x_389:
        /* <DEDUP_REMOVED lines=9> */
.L_x_392:
[----:B------:R-:W-:Y:S05]  /*bc80*/  BSYNC B0 ;  /* 0x0000000000007941 */ /* 0x000fea0003800000 */
.L_x_391:
        /* <DEDUP_REMOVED lines=9> */
.L_x_394:
[----:B------:R-:W-:Y:S05]  /*bd20*/  BSYNC B0 ;  /* 0x0000000000007941 */ /* 0x000fea0003800000 */
.L_x_393:
        /* <DEDUP_REMOVED lines=9> */
.L_x_396:
[----:B------:R-:W-:Y:S05]  /*bdc0*/  BSYNC B0 ;  /* 0x0000000000007941 */ /* 0x000fea0003800000 */
.L_x_395:
        /* <DEDUP_REMOVED lines=9> */
.L_x_398:
[----:B------:R-:W-:Y:S05]  /*be60*/  BSYNC B0 ;  /* 0x0000000000007941 */ /* 0x000fea0003800000 */
.L_x_397:
        /* <DEDUP_REMOVED lines=9> */
.L_x_400:
[----:B------:R-:W-:Y:S05]  /*bf00*/  BSYNC B0 ;  /* 0x0000000000007941 */ /* 0x000fea0003800000 */
.L_x_399:
        /* <DEDUP_REMOVED lines=9> */
.L_x_402:
[----:B------:R-:W-:Y:S05]  /*bfa0*/  BSYNC B0 ;  /* 0x0000000000007941 */ /* 0x000fea0003800000 */
.L_x_401:
        /* <DEDUP_REMOVED lines=13> */
.L_x_404:
[----:B------:R-:W-:Y:S05]  /*c080*/  BSYNC B0 ;  /* 0x0000000000007941 */ /* 0x000fea0003800000 */
.L_x_403:
[----:B0----5:R-:W-:Y:S02]  /*c090*/  HADD2.F32 R4, -RZ, R15.H0_H0 ;  /* 0x2000000fff047230 */ /* 0x021fe40000004100 */
[----:B------:R-:W-:Y:S01]  /*c0a0*/  IMAD.X R12, RZ, RZ, R13, P0 ;  /* 0x000000ffff0c7224 */ /* 0x000fe200000e060d */
[----:B------:R-:W-:Y:S01]  /*c0b0*/  ISETP.GT.AND P0, PT, R14, 0xc0, PT ;  /* 0x000000c00e00780c */ /* 0x000fe20003f04270 */
[----:B-1234-:R-:W-:-:S04]  /*c0c0*/  IMAD.WIDE.U32 R6, R8, UR20, R10 ;  /* 0x0000001408067c25 */ /* 0x01efc8000f8e000a */
[----:B------:R-:W-:Y:S01]  /*c0d0*/  FMUL R4, R4, UR16 ;  /* 0x0000001004047c20 */ /* 0x000fe20008400000 */
[----:B------:R-:W-:Y:S01]  /*c0e0*/  ISETP.GT.AND P2, PT, R0, RZ, P0 ;  /* 0x000000ff0000720c */ /* 0x000fe20000744270 */
[----:B------:R-:W-:Y:S02]  /*c0f0*/  IMAD R5, R12, UR20, RZ ;  /* 0x000000140c057c24 */ /* 0x000fe4000f8e02ff */
[----:B------:R-:W-:Y:S02]  /*c100*/  FFMA R4, R151, UR13, R4 ;  /* 0x0000000d97047c23 */ /* 0x000fe40008000004 */
[----:B------:R-:W-:-:S03]  /*c110*/  IMAD R13, R8, UR21, R5 ;  /* 0x00000015080d7c24 */ /* 0x000fc6000f8e0205 */
[----:B------:R-:W-:Y:S01]  /*c120*/  F2FP.F16.F32.PACK_AB R9, RZ, R4 ;  /* 0x00000004ff09723e */ /* 0x000fe200000000ff */
[----:B------:R-:W-:Y:S01]  /*c130*/  IMAD.IADD R5, R7, 0x1, R13 ;  /* 0x0000000107057824 */ /* 0x000fe200078e020d */
[----:B------:R-:W-:-:S03]  /*c140*/  LEA R4, P3, R6, UR22, 0x1 ;  /* 0x0000001606047c11 */ /* 0x000fc6000f8608ff */
[----:B------:R0:W-:Y:S01]  /*c150*/  @P1 STG.E.U16 desc[UR14][R18.64+0xf2], R9 ;  /* 0x0000f20912001986 */ /* 0x0001e2000c10150e */
[----:B------:R-:W-:-:S05]  /*c160*/  LEA.HI.X R5, R6, UR23, R5, 0x1, P3 ;  /* 0x0000001706057c11 */ /* 0x000fca00098f0c05 */
[----:B------:R-:W2:Y:S01]  /*c170*/  @P2 LDG.E.LTC128B.U16 R15, desc[UR14][R4.64] ;  /* 0x0000000e040f2981 */ /* 0x000ea2000c1e1520 */
[----:B------:R-:W-:Y:S01]  /*c180*/  UIMAD UR4, UR19, 0x180, URZ ;  /* 0x00000180130478a4 */ /* 0x000fe2000f8e023f */
[----:B------:R-:W-:Y:S01]  /*c190*/  ISETP.GT.AND P3, PT, R0, 0x1, P0 ;  /* 0x000000010000780c */ /* 0x000fe20000764270 */
[----:B------:R-:W-:Y:S01]  /*c1a0*/  BSSY B0, `(.L_x_405) ;  /* 0x000000d000007945 */ /* 0x000fe20003800000 */
[----:B0-----:R-:W-:-:S04]  /*c1b0*/  IMAD.U32 R9, RZ, RZ, UR18 ;  /* 0x00000012ff097e24 */ /* 0x001fc8000f8e00ff */
[----:B------:R-:W-:-:S04]  /*c1c0*/  IMAD.WIDE.U32 R2, R9, 0x180, R2 ;  /* 0x0000018009027825 */ /* 0x000fc800078e0002 */
[----:B--2---:R-:W-:-:S05]  /*c1d0*/  HADD2.F32 R6, -RZ, R15.H0_H0 ;  /* 0x2000000fff067230 */ /* 0x004fca0000004100 */
[----:B------:R-:W-:-:S04]  /*c1e0*/  FMUL R7, R6, UR16 ;  /* 0x0000001006077c20 */ /* 0x000fc80008400000 */
[----:B------:R-:W-:-:S05]  /*c1f0*/  FFMA R7, R24, UR13, R7 ;  /* 0x0000000d18077c23 */ /* 0x000fca0008000007 */
[----:B------:R-:W-:Y:S01]  /*c200*/  F2FP.F16.F32.PACK_AB R6, RZ, R7 ;  /* 0x00000007ff06723e */ /* 0x000fe200000000ff */
[----:B------:R-:W-:-:S03]  /*c210*/  VIADD R7, R3, UR4 ;  /* 0x0000000403077c36 */ /* 0x000fc60008000000 */
[----:B------:R-:W-:Y:S01]  /*c220*/  PRMT R9, R6, 0x7610, R9 ;  /* 0x0000761006097816 */ /* 0x000fe20000000009 */
[----:B------:R-:W-:-:S05]  /*c230*/  @P2 IMAD.MOV.U32 R6, RZ, RZ, R2 ;  /* 0x000000ffff062224 */ /* 0x000fca00078e0002 */
[----:B------:R0:W-:Y:S01]  /*c240*/  @P2 STG.E.U16 desc[UR14][R6.64], R9 ;  /* 0x0000000906002986 */ /* 0x0001e2000c10150e */
[----:B------:R-:W-:Y:S05]  /*c250*/  @!P3 BRA `(.L_x_406) ;  /* 0x000000000004b947 */ /* 0x000fea0003800000 */
[----:B------:R1:W5:Y:S02]  /*c260*/  LDG.E.LTC128B.U16 R15, desc[UR14][R4.64+0x2] ;  /* 0x0000020e040f7981 */ /* 0x000364000c1e1520 */
.L_x_406:
[----:B------:R-:W-:Y:S05]  /*c270*/  BSYNC B0 ;  /* 0x0000000000007941 */ /* 0x000fea0003800000 */
.L_x_405:
[----:B0-----:R-:W-:Y:S01]  /*c280*/  IMAD.WIDE.U32 R8, R8, R17, UR10 ;  /* 0x0000000a08087e25 */ /* 0x001fe2000f8e0011 */
[----:B------:R-:W-:Y:S01]  /*c290*/  ISETP.GT.AND P1, PT, R14, 0xc8, PT ;  /* 0x000000c80e00780c */ /* 0x000fe20003f24270 */
[----:B------:R-:W-:Y:S02]  /*c2a0*/  BSSY B0, `(.L_x_407) ;  /* 0x000000f000007945 */ /* 0x000fe40003800000 */
[----:B-----5:R-:W-:Y:S01]  /*c2b0*/  HADD2.F32 R12, -RZ, R15.H0_H0 ;  /* 0x2000000fff0c7230 */ /* 0x020fe20000004100 */
[----:B------:R-:W-:Y:S02]  /*c2c0*/  IADD3 R10, P2, R10, R8, RZ ;  /* 0x000000080a0a7210 */ /* 0x000fe40007f5e0ff */
[----:B------:R-:W-:Y:S02]  /*c2d0*/  ISETP.GT.AND P4, PT, R0, RZ, P1 ;  /* 0x000000ff0000720c */ /* 0x000fe40000f84270 */
[----:B------:R-:W-:Y:S01]  /*c2e0*/  FMUL R12, R12, UR16 ;  /* 0x000000100c0c7c20 */ /* 0x000fe20008400000 */
[----:B------:R-:W-:Y:S01]  /*c2f0*/  IADD3.X R9, R11, R13, R9, P2, !PT ;  /* 0x0000000d0b097210 */ /* 0x000fe200017fe409 */
[----:B------:R-:W-:Y:S01]  /*c300*/  @P3 IMAD.MOV.U32 R11, RZ, RZ, R7 ;  /* 0x000000ffff0b3224 */ /* 0x000fe200078e0007 */
[----:B------:R-:W-:Y:S01]  /*c310*/  LEA R8, P2, R10, UR22, 0x1 ;  /* 0x000000160a087c11 */ /* 0x000fe2000f8408ff */
[----:B------:R-:W-:-:S03]  /*c320*/  FFMA R12, R25, UR13, R12 ;  /* 0x0000000d190c7c23 */ /* 0x000fc6000800000c */
[----:B------:R-:W-:Y:S01]  /*c330*/  LEA.HI.X R9, R10, UR23, R9, 0x1, P2 ;  /* 0x000000170a097c11 */ /* 0x000fe200090f0c09 */
[----:B------:R-:W-:Y:S01]  /*c340*/  @P3 IMAD.MOV.U32 R10, RZ, RZ, R2 ;  /* 0x000000ffff0a3224 */ /* 0x000fe200078e0002 */
[----:B------:R-:W-:-:S05]  /*c350*/  F2FP.F16.F32.PACK_AB R12, RZ, R12 ;  /* 0x0000000cff0c723e */ /* 0x000fca00000000ff */
[----:B------:R0:W-:Y:S01]  /*c360*/  @P3 STG.E.U16 desc[UR14][R10.64+0x2], R12 ;  /* 0x0000020c0a003986 */ /* 0x0001e2000c10150e */
[----:B------:R-:W-:Y:S05]  /*c370*/  @!P4 BRA `(.L_x_408) ;  /* 0x000000000004c947 */ /* 0x000fea0003800000 */
[----:B------:R2:W5:Y:S02]  /*c380*/  LDG.E.LTC128B.U16 R15, desc[UR14][R8.64] ;  /* 0x0000000e080f7981 */ /* 0x000564000c1e1520 */
.L_x_408:
[----:B------:R-:W-:Y:S05]  /*c390*/  BSYNC B0 ;  /* 0x0000000000007941 */ /* 0x000fea0003800000 */
.L_x_407:
[----:B0----5:R-:W-:Y:S01]  /*c3a0*/  HADD2.F32 R10, -RZ, R15.H0_H0 ;  /* 0x2000000fff0a7230 */ /* 0x021fe20000004100 */
[----:B------:R-:W-:Y:S01]  /*c3b0*/  ISETP.GT.AND P3, PT, R0, 0x1, P1 ;  /* 0x000000010000780c */ /* 0x000fe20000f64270 */
[----:B------:R-:W-:Y:S03]  /*c3c0*/  BSSY B0, `(.L_x_409) ;  /* 0x0000009000007945 */ /* 0x000fe60003800000 */
[----:B------:R-:W-:Y:S01]  /*c3d0*/  FMUL R11, R10, UR16 ;  /* 0x000000100a0b7c20 */ /* 0x000fe20008400000 */
[----:B------:R-:W-:-:S03]  /*c3e0*/  IADD3 R10, P2, R2, UR8, RZ ;  /* 0x00000008020a7c10 */ /* 0x000fc6000ff5e0ff */
[----:B------:R-:W-:-:S05]  /*c3f0*/  FFMA R11, R26, UR13, R11 ;  /* 0x0000000d1a0b7c23 */ /* 0x000fca000800000b */
[----:B------:R-:W-:Y:S02]  /*c400*/  F2FP.F16.F32.PACK_AB R12, RZ, R11 ;  /* 0x0000000bff0c723e */ /* 0x000fe400000000ff */
[----:B------:R-:W-:-:S05]  /*c410*/  IADD3.X R11, R7, UR5, RZ, P2, !PT ;  /* 0x00000005070b7c10 */ /* 0x000fca00097fe4ff */
[----:B------:R0:W-:Y:S01]  /*c420*/  @P4 STG.E.U16 desc[UR14][R10.64], R12 ;  /* 0x0000000c0a004986 */ /* 0x0001e2000c10150e */
[----:B------:R-:W-:Y:S05]  /*c430*/  @!P3 BRA `(.L_x_410) ;  /* 0x000000000004b947 */ /* 0x000fea0003800000 */
[----:B------:R3:W5:Y:S02]  /*c440*/  LDG.E.LTC128B.U16 R15, desc[UR14][R8.64+0x2] ;  /* 0x0000020e080f7981 */ /* 0x000764000c1e1520 */
.L_x_410:
[----:B------:R-:W-:Y:S05]  /*c450*/  BSYNC B0 ;  /* 0x0000000000007941 */ /* 0x000fea0003800000 */
.L_x_409:
        /* <DEDUP_REMOVED lines=9> */
.L_x_412:
[----:B------:R-:W-:Y:S05]  /*c4f0*/  BSYNC B0 ;  /* 0x0000000000007941 */ /* 0x000fea0003800000 */
.L_x_411:
[----:B0----5:R-:W-:Y:S01]  /*c500*/  HADD2.F32 R12, -RZ, R15.H0_H0 ;  /* 0x2000000fff0c7230 */ /* 0x021fe20000004100 */
[----:B------:R-:W-:Y:S01]  /*c510*/  ISETP.GT.AND P3, PT, R0, 0x9, P0 ;  /* 0x000000090000780c */ /* 0x000fe20000764270 */
[----:B------:R-:W-:Y:S03]  /*c520*/  BSSY B0, `(.L_x_413) ;  /* 0x000000a000007945 */ /* 0x000fe60003800000 */
[----:B------:R-:W-:Y:S01]  /*c530*/  FMUL R13, R12, UR16 ;  /* 0x000000100c0d7c20 */ /* 0x000fe20008400000 */
[----:B------:R-:W-:-:S03]  /*c540*/  @P4 IMAD.MOV.U32 R12, RZ, RZ, R2 ;  /* 0x000000ffff0c4224 */ /* 0x000fc600078e0002 */
[----:B------:R-:W-:-:S05]  /*c550*/  FFMA R13, R28, UR13, R13 ;  /* 0x0000000d1c0d7c23 */ /* 0x000fca000800000d */
[----:B------:R-:W-:-:S04]  /*c560*/  F2FP.F16.F32.PACK_AB R13, RZ, R13 ;  /* 0x0000000dff0d723e */ /* 0x000fc800000000ff */
[----:B------:R-:W-:Y:S02]  /*c570*/  PRMT R14, R13, 0x7610, R14 ;  /* 0x000076100d0e7816 */ /* 0x000fe4000000000e */
[----:B------:R-:W-:-:S05]  /*c580*/  @P4 MOV R13, R7 ;  /* 0x00000007000d4202 */ /* 0x000fca0000000f00 */
[----:B------:R0:W-:Y:S01]  /*c590*/  @P4 STG.E.U16 desc[UR14][R12.64+0x10], R14 ;  /* 0x0000100e0c004986 */ /* 0x0001e2000c10150e */
[----:B------:R-:W-:Y:S05]  /*c5a0*/  @!P3 BRA `(.L_x_414) ;  /* 0x000000000004b947 */ /* 0x000fea0003800000 */
[----:B------:R0:W5:Y:S02]  /*c5b0*/  LDG.E.LTC128B.U16 R15, desc[UR14][R4.64+0x12] ;  /* 0x0000120e040f7981 */ /* 0x000164000c1e1520 */
.L_x_414:
[----:B------:R-:W-:Y:S05]  /*c5c0*/  BSYNC B0 ;  /* 0x0000000000007941 */ /* 0x000fea0003800000 */
.L_x_413:
[----:B0----5:R-:W-:Y:S01]  /*c5d0*/  HADD2.F32 R12, -RZ, R15.H0_H0 ;  /* 0x2000000fff0c7230 */ /* 0x021fe20000004100 */
[----:B------:R-:W-:Y:S01]  /*c5e0*/  ISETP.GT.AND P4, PT, R0, 0x8, P1 ;  /* 0x000000080000780c */ /* 0x000fe20000f84270 */
[----:B------:R-:W-:Y:S01]  /*c5f0*/  @P3 IMAD.MOV.U32 R13, RZ, RZ, R7 ;  /* 0x000000ffff0d3224 */ /* 0x000fe200078e0007 */
[----:B------:R-:W-:Y:S02]  /*c600*/  BSSY B0, `(.L_x_415) ;  /* 0x0000009000007945 */ /* 0x000fe40003800000 */
[----:B------:R-:W-:-:S04]  /*c610*/  FMUL R12, R12, UR16 ;  /* 0x000000100c0c7c20 */ /* 0x000fc80008400000 */
[----:B------:R-:W-:-:S05]  /*c620*/  FFMA R12, R29, UR13, R12 ;  /* 0x0000000d1d0c7c23 */ /* 0x000fca000800000c */
[----:B------:R-:W-:-:S04]  /*c630*/  F2FP.F16.F32.PACK_AB R12, RZ, R12 ;  /* 0x0000000cff0c723e */ /* 0x000fc800000000ff */
[----:B------:R-:W-:Y:S01]  /*c640*/  PRMT R14, R12, 0x7610, R14 ;  /* 0x000076100c0e7816 */ /* 0x000fe2000000000e */
[----:B------:R-:W-:-:S05]  /*c650*/  @P3 IMAD.MOV.U32 R12, RZ, RZ, R2 ;  /* 0x000000ffff0c3224 */ /* 0x000fca00078e0002 */
[----:B------:R0:W-:Y:S01]  /*c660*/  @P3 STG.E.U16 desc[UR14][R12.64+0x12], R14 ;  /* 0x0000120e0c003986 */ /* 0x0001e2000c10150e */
[----:B------:R-:W-:Y:S05]  /*c670*/  @!P4 BRA `(.L_x_416) ;  /* 0x000000000004c947 */ /* 0x000fea0003800000 */
[----:B------:R0:W5:Y:S02]  /*c680*/  LDG.E.LTC128B.U16 R15, desc[UR14][R8.64+0x10] ;  /* 0x0000100e080f7981 */ /* 0x000164000c1e1520 */
.L_x_416:
[----:B------:R-:W-:Y:S05]  /*c690*/  BSYNC B0 ;  /* 0x0000000000007941 */ /* 0x000fea0003800000 */
.L_x_415:
        /* <DEDUP_REMOVED lines=9> */
.L_x_418:
[----:B------:R-:W-:Y:S05]  /*c730*/  BSYNC B0 ;  /* 0x0000000000007941 */ /* 0x000fea0003800000 */
.L_x_417:
        /* <DEDUP_REMOVED lines=9> */
.L_x_420:
[----:B------:R-:W-:Y:S05]  /*c7d0*/  BSYNC B0 ;  /* 0x0000000000007941 */ /* 0x000fea0003800000 */
.L_x_419:
[----:B0----5:R-:W-:Y:S01]  /*c7e0*/  HADD2.F32 R12, -RZ, R15.H0_H0 ;  /* 0x2000000fff0c7230 */ /* 0x021fe20000004100 */
[----:B------:R-:W-:Y:S01]  /*c7f0*/  ISETP.GT.AND P3, PT, R0, 0x11, P0 ;  /* 0x000000110000780c */ /* 0x000fe20000764270 */
[----:B------:R-:W-:Y:S03]  /*c800*/  BSSY B0, `(.L_x_421) ;  /* 0x000000a000007945 */ /* 0x000fe60003800000 */
        /* <DEDUP_REMOVED lines=9> */
.L_x_422:
[----:B------:R-:W-:Y:S05]  /*c8a0*/  BSYNC B0 ;  /* 0x0000000000007941 */ /* 0x000fea0003800000 */
.L_x_421:
        /* <DEDUP_REMOVED lines=12> */
.L_x_424:
[----:B------:R-:W-:Y:S05]  /*c970*/  BSYNC B0 ;  /* 0x0000000000007941 */ /* 0x000fea0003800000 */
.L_x_423:
        /* <DEDUP_REMOVED lines=9> */
.L_x_426:
[----:B------:R-:W-:Y:S05]  /*ca10*/  BSYNC B0 ;  /* 0x0000000000007941 */ /* 0x000fea0003800000 */
.L_x_425:
        /* <DEDUP_REMOVED lines=9> */
.L_x_428:
[----:B------:R-:W-:Y:S05]  /*cab0*/  BSYNC B0 ;  /* 0x0000000000007941 */ /* 0x000fea0003800000 */
.L_x_427:
        /* <DEDUP_REMOVED lines=12> */
.L_x_430:
[----:B------:R-:W-:Y:S05]  /*cb80*/  BSYNC B0 ;  /* 0x0000000000007941 */ /* 0x000fea0003800000 */
.L_x_429:
        /* <DEDUP_REMOVED lines=12> */
.L_x_432:
[----:B------:R-:W-:Y:S05]  /*cc50*/  BSYNC B0 ;  /* 0x0000000000007941 */ /* 0x000fea0003800000 */
.L_x_431:
        /* <DEDUP_REMOVED lines=9> */
.L_x_434:
[----:B------:R-:W-:Y:S05]  /*ccf0*/  BSYNC B0 ;  /* 0x0000000000007941 */ /* 0x000fea0003800000 */
.L_x_433:
        /* <DEDUP_REMOVED lines=9> */
.L_x_436:
[----:B------:R-:W-:Y:S05]  /*cd90*/  BSYNC B0 ;  /* 0x0000000000007941 */ /* 0x000fea0003800000 */
.L_x_435:
[----:B0----5:R-:W-:Y:S01]  /*cda0*/  HADD2.F32 R12, -RZ, R15.H0_H0 ;  /* 0x2000000fff0c7230 */ /* 0x021fe20000004100 */
[----:B------:R-:W-:Y:S01]  /*cdb0*/  ISETP.GT.AND P3, PT, R0, 0x21, P0 ;  /* 0x000000210000780c */ /* 0x000fe20000764270 */
[----:B------:R-:W-:Y:S03]  /*cdc0*/  BSSY B0, `(.L_x_437) ;  /* 0x000000a000007945 */ /* 0x000fe60003800000 */
[----:B------:R-:W-:Y:S01]  /*cdd0*/  FMUL R13, R12, UR16 ;  /* 0x000000100c0d7c20 */ /* 0x000fe20008400000 */
[----:B------:R-:W-:-:S03]  /*cde0*/  @P4 MOV R12, R2 ;  /* 0x00000002000c4202 */ /* 0x000fc60000000f00 */
[----:B------:R-:W-:-:S05]  /*cdf0*/  FFMA R13, R40, UR13, R13 ;  /* 0x0000000d280d7c23 */ /* 0x000fca000800000d */
[----:B------:R-:W-:-:S04]  /*ce00*/  F2FP.F16.F32.PACK_AB R13, RZ, R13 ;  /* 0x0000000dff0d723e */ /* 0x000fc800000000ff */
[----:B------:R-:W-:Y:S01]  /*ce10*/  PRMT R14, R13, 0x7610, R14 ;  /* 0x000076100d0e7816 */ /* 0x000fe2000000000e */
[----:B------:R-:W-:-:S05]  /*ce20*/  @P4 IMAD.MOV.U32 R13, RZ, RZ, R7 ;  /* 0x000000ffff0d4224 */ /* 0x000fca00078e0007 */
[----:B------:R0:W-:Y:S01]  /*ce30*/  @P4 STG.E.U16 desc[UR14][R12.64+0x40], R14 ;  /* 0x0000400e0c004986 */ /* 0x0001e2000c10150e */
[----:B------:R-:W-:Y:S05]  /*ce40*/  @!P3 BRA `(.L_x_438) ;  /* 0x000000000004b947 */ /* 0x000fea0003800000 */
[----:B------:R0:W5:Y:S02]  /*ce50*/  LDG.E.LTC128B.U16 R15, desc[UR14][R4.64+0x42] ;  /* 0x0000420e040f7981 */ /* 0x000164000c1e1520 */
.L_x_438:
[----:B------:R-:W-:Y:S05]  /*ce60*/  BSYNC B0 ;  /* 0x0000000000007941 */ /* 0x000fea0003800000 */
.L_x_437:
        /* <DEDUP_REMOVED lines=12> */
.L_x_440:
[----:B------:R-:W-:Y:S05]  /*cf30*/  BSYNC B0 ;  /* 0x0000000000007941 */ /* 0x000fea0003800000 */
.L_x_439:
        /* <DEDUP_REMOVED lines=9> */
.L_x_442:
[----:B------:R-:W-:Y:S05]  /*cfd0*/  BSYNC B0 ;  /* 0x0000000000007941 */ /* 0x000fea0003800000 */
.L_x_441:
        /* <DEDUP_REMOVED lines=9> */
.L_x_444:
[----:B------:R-:W-:Y:S05]  /*d070*/  BSYNC B0 ;  /* 0x0000000000007941 */ /* 0x000fea0003800000 */
.L_x_443:
        /* <DEDUP_REMOVED lines=12> */
.L_x_446:
[----:B------:R-:W-:Y:S05]  /*d140*/  BSYNC B0 ;  /* 0x0000000000007941 */ /* 0x000fea0003800000 */
.L_x_445:
        /* <DEDUP_REMOVED lines=12> */
.L_x_448:
[----:B------:R-:W-:Y:S05]  /*d210*/  BSYNC B0 ;  /* 0x0000000000007941 */ /* 0x000fea0003800000 */
.L_x_447:
        /* <DEDUP_REMOVED lines=9> */
.L_x_450:
[----:B------:R-:W-:Y:S05]  /*d2b0*/  BSYNC B0 ;  /* 0x0000000000007941 */ /* 0x000fea0003800000 */
.L_x_449:
        /* <DEDUP_REMOVED lines=9> */
.L_x_452:
[----:B------:R-:W-:Y:S05]  /*d350*/  BSYNC B0 ;  /* 0x0000000000007941 */ /* 0x000fea0003800000 */
.L_x_451:
        /* <DEDUP_REMOVED lines=12> */
.L_x_454:
[----:B------:R-:W-:Y:S05]  /*d420*/  BSYNC B0 ;  /* 0x0000000000007941 */ /* 0x000fea0003800000 */
.L_x_453:
[----:B0----5:R-:W-:Y:S01]  /*d430*/  HADD2.F32 R12, -RZ, R15.H0_H0 ;  /* 0x2000000fff0c7230 */ /* 0x021fe20000004100 */
[----:B------:R-:W-:Y:S01]  /*d440*/  @P3 MOV R13, R7 ;  /* 0x00000007000d3202 */ /* 0x000fe20000000f00 */
[----:B------:R-:W-:Y:S01]  /*d450*/  BSSY B0, `(.L_x_455) ;  /* 0x000000a000007945 */ /* 0x000fe20003800000 */
[----:B------:R-:W-:Y:S02]  /*d460*/  ISETP.GT.AND P4, PT, R0, 0x30, P1 ;  /* 0x000000300000780c */ /* 0x000fe40000f84270 */
        /* <DEDUP_REMOVED lines=8> */
.L_x_456:
[----:B------:R-:W-:Y:S05]  /*d4f0*/  BSYNC B0 ;  /* 0x0000000000007941 */ /* 0x000fea0003800000 */
.L_x_455:
[----:B-----5:R-:W-:Y:S01]  /*d500*/  HADD2.F32 R11, -RZ, R15.H0_H0 ;  /* 0x2000000fff0b7230 */ /* 0x020fe20000004100 */
[----:B------:R-:W-:Y:S01]  /*d510*/  ISETP.GT.AND P3, PT, R0, 0x31, P1 ;  /* 0x000000310000780c */ /* 0x000fe20000f64270 */
[----:B------:R-:W-:Y:S03]  /*d520*/  BSSY B0, `(.L_x_457) ;  /* 0x0000008000007945 */ /* 0x000fe60003800000 */
[----:B------:R-:W-:-:S04]  /*d530*/  FMUL R11, R11, UR16 ;  /* 0x000000100b0b7c20 */ /* 0x000fc80008400000 */
[----:B------:R-:W-:-:S05]  /*d540*/  FFMA R11, R50, UR13, R11 ;  /* 0x0000000d320b7c23 */ /* 0x000fca000800000b */
[----:B0-----:R-:W-:Y:S02]  /*d550*/  F2FP.F16.F32.PACK_AB R12, RZ, R11 ;  /* 0x0000000bff0c723e */ /* 0x001fe400000000ff */
[----:B------:R-:W-:-:S05]  /*d560*/  IADD3.X R11, R7, UR5, RZ, P2, !PT ;  /* 0x00000005070b7c10 */ /* 0x000fca00097fe4ff */
[----:B------:R0:W-:Y:S01]  /*d570*/  @P4 STG.E.U16 desc[UR14][R10.64+0x60], R12 ;  /* 0x0000600c0a004986 */ /* 0x0001e2000c10150e */
[----:B------:R-:W-:Y:S05]  /*d580*/  @!P3 BRA `(.L_x_458) ;  /* 0x000000000004b947 */ /* 0x000fea0003800000 */
[----:B------:R0:W5:Y:S02]  /*d590*/  LDG.E.LTC128B.U16 R15, desc[UR14][R8.64+0x62] ;  /* 0x0000620e080f7981 */ /* 0x000164000c1e1520 */
.L_x_458:
[----:B------:R-:W-:Y:S05]  /*d5a0*/  BSYNC B0 ;  /* 0x0000000000007941 */ /* 0x000fea0003800000 */
.L_x_457:
[----:B0----5:R-:W-:Y:S01]  /*d5b0*/  HADD2.F32 R12, -RZ, R15.H0_H0 ;  /* 0x2000000fff0c7230 */ /* 0x021fe20000004100 */
[----:B------:R-:W-:Y:S01]  /*d5c0*/  ISETP.GT.AND P2, PT, R0, 0x38, P0 ;  /* 0x000000380000780c */ /* 0x000fe20000744270 */
[----:B------:R-:W-:Y:S03]  /*d5d0*/  BSSY B0, `(.L_x_459) ;  /* 0x000000a000007945 */ /* 0x000fe60003800000 */
        /* <DEDUP_REMOVED lines=9> */
.L_x_460:
[----:B------:R-:W-:Y:S05]  /*d670*/  BSYNC B0 ;  /* 0x0000000000007941 */ /* 0x000fea0003800000 */
.L_x_459:
        /* <DEDUP_REMOVED lines=12> */
.L_x_462:
[----:B------:R-:W-:Y:S05]  /*d740*/  BSYNC B0 ;  /* 0x0000000000007941 */ /* 0x000fea0003800000 */
.L_x_461:
        /* <DEDUP_REMOVED lines=12> */
.L_x_464:
[----:B------:R-:W-:Y:S05]  /*d810*/  BSYNC B0 ;  /* 0x0000000000007941 */ /* 0x000fea0003800000 */
.L_x_463:
[----:B0----5:R-:W-:Y:S01]  /*d820*/  HADD2.F32 R12, -RZ, R15.H0_H0 ;  /* 0x2000000fff0c7230 */ /* 0x021fe20000004100 */
[----:B------:R-:W-:Y:S01]  /*d830*/  ISETP.GT.AND P3, PT, R0, 0x39, P1 ;  /* 0x000000390000780c */ /* 0x000fe20000f64270 */
[----:B------:R-:W-:Y:S03]  /*d840*/  BSSY B0, `(.L_x_465) ;  /* 0x000000a000007945 */ /* 0x000fe60003800000 */
[----:B------:R-:W-:Y:S01]  /*d850*/  FMUL R13, R12, UR16 ;  /* 0x000000100c0d7c20 */ /* 0x000fe20008400000 */
[----:B------:R-:W-:-:S03]  /*d860*/  VIADD R12, R2, UR8 ;  /* 0x00000008020c7c36 */ /* 0x000fc60008000000 */
[----:B------:R-:W-:-:S05]  /*d870*/  FFMA R13, R54, UR13, R13 ;  /* 0x0000000d360d7c23 */ /* 0x000fca000800000d */
[----:B------:R-:W-:-:S04]  /*d880*/  F2FP.F16.F32.PACK_AB R13, RZ, R13 ;  /* 0x0000000dff0d723e */ /* 0x000fc800000000ff */
[----:B------:R-:W-:Y:S01]  /*d890*/  PRMT R14, R13, 0x7610, R14 ;  /* 0x000076100d0e7816 */ /* 0x000fe2000000000e */
[----:B------:R-:W-:-:S05]  /*d8a0*/  @P2 IMAD.MOV.U32 R13, RZ, RZ, R11 ;  /* 0x000000ffff0d2224 */ /* 0x000fca00078e000b */
[----:B------:R0:W-:Y:S01]  /*d8b0*/  @P2 STG.E.U16 desc[UR14][R12.64+0x70], R14 ;  /* 0x0000700e0c002986 */ /* 0x0001e2000c10150e */
[----:B------:R-:W-:Y:S05]  /*d8c0*/  @!P3 BRA `(.L_x_466) ;  /* 0x000000000004b947 */ /* 0x000fea0003800000 */
[----:B------:R0:W5:Y:S02]  /*d8d0*/  LDG.E.LTC128B.U16 R15, desc[UR14][R8.64+0x72] ;  /* 0x0000720e080f7981 */ /* 0x000164000c1e1520 */
.L_x_466:
[----:B------:R-:W-:Y:S05]  /*d8e0*/  BSYNC B0 ;  /* 0x0000000000007941 */ /* 0x000fea0003800000 */
.L_x_465:
[----:B0----5:R-:W-:Y:S01]  /*d8f0*/  HADD2.F32 R12, -RZ, R15.H0_H0 ;  /* 0x2000000fff0c7230 */ /* 0x021fe20000004100 */
[----:B------:R-:W-:Y:S01]  /*d900*/  ISETP.GT.AND P2, PT, R0, 0x40, P0 ;  /* 0x000000400000780c */ /* 0x000fe20000744270 */
[----:B------:R-:W-:Y:S03]  /*d910*/  BSSY B0, `(.L_x_467) ;  /* 0x000000a000007945 */ /* 0x000fe60003800000 */
[----:B------:R-:W-:-:S04]  /*d920*/  FMUL R12, R12, UR16 ;  /* 0x000000100c0c7c20 */ /* 0x000fc80008400000 */
[----:B------:R-:W-:-:S05]  /*d930*/  FFMA R12, R55, UR13, R12 ;  /* 0x0000000d370c7c23 */ /* 0x000fca000800000c */
[----:B------:R-:W-:Y:S01]  /*d940*/  F2FP.F16.F32.PACK_AB R13, RZ, R12 ;  /* 0x0000000cff0d723e */ /* 0x000fe200000000ff */
[----:B------:R-:W-:-:S03]  /*d950*/  VIADD R12, R2, UR8 ;  /* 0x00000008020c7c36 */ /* 0x000fc60008000000 */
[----:B------:R-:W-:Y:S02]  /*d960*/  PRMT R14, R13, 0x7610, R14 ;  /* 0x000076100d0e7816 */ /* 0x000fe4000000000e */
[----:B------:R-:W-:-:S05]  /*d970*/  @P3 MOV R13, R11 ;  /* 0x0000000b000d3202 */ /* 0x000fca0000000f00 */
[----:B------:R0:W-:Y:S01]  /*d980*/  @P3 STG.E.U16 desc[UR14][R12.64+0x72], R14 ;  /* 0x0000720e0c003986 */ /* 0x0001e2000c10150e */
[----:B------:R-:W-:Y:S05]  /*d990*/  @!P2 BRA `(.L_x_468) ;  /* 0x000000000004a947 */ /* 0x000fea0003800000 */
[----:B------:R0:W5:Y:S02]  /*d9a0*/  LDG.E.LTC128B.U16 R15, desc[UR14][R4.64+0x80] ;  /* 0x0000800e040f7981 */ /* 0x000164000c1e1520 */
.L_x_468:
[----:B------:R-:W-:Y:S05]  /*d9b0*/  BSYNC B0 ;  /* 0x0000000000007941 */ /* 0x000fea0003800000 */
.L_x_467:
        /* <DEDUP_REMOVED lines=12> */
.L_x_470:
[----:B------:R-:W-:Y:S05]  /*da80*/  BSYNC B0 ;  /* 0x0000000000007941 */ /* 0x000fea0003800000 */
.L_x_469:
        /* <DEDUP_REMOVED lines=12> */
.L_x_472:
[----:B------:R-:W-:Y:S05]  /*db50*/  BSYNC B0 ;  /* 0x0000000000007941 */ /* 0x000fea0003800000 */
.L_x_471:
        /* <DEDUP_REMOVED lines=12> */
.L_x_474:
[----:B------:R-:W-:Y:S05]  /*dc20*/  BSYNC B0 ;  /* 0x0000000000007941 */ /* 0x000fea0003800000 */
.L_x_473:
        /* <DEDUP_REMOVED lines=12> */
.L_x_476:
[----:B------:R-:W-:Y:S05]  /*dcf0*/  BSYNC B0 ;  /* 0x0000000000007941 */ /* 0x000fea0003800000 */
.L_x_475:
        /* <DEDUP_REMOVED lines=12> */
.L_x_478:
[----:B------:R-:W-:Y:S05]  /*ddc0*/  BSYNC B0 ;  /* 0x0000000000007941 */ /* 0x000fea0003800000 */
.L_x_477:
        /* <DEDUP_REMOVED lines=12> */
.L_x_480:
[----:B------:R-:W-:Y:S05]  /*de90*/  BSYNC B0 ;  /* 0x0000000000007941 */ /* 0x000fea0003800000 */
.L_x_479:
        /* <DEDUP_REMOVED lines=12> */
.L_x_482:
[----:B------:R-:W-:Y:S05]  /*df60*/  BSYNC B0 ;  /* 0x0000000000007941 */ /* 0x000fea0003800000 */
.L_x_481:
        /* <DEDUP_REMOVED lines=12> */
.L_x_484:
[----:B------:R-:W-:Y:S05]  /*e030*/  BSYNC B0 ;  /* 0x0000000000007941 */ /* 0x000fea0003800000 */
.L_x_483:
        /* <DEDUP_REMOVED lines=12> */
.L_x_486:
[----:B------:R-:W-:Y:S05]  /*e100*/  BSYNC B0 ;  /* 0x0000000000007941 */ /* 0x000fea0003800000 */
.L_x_485:
        /* <DEDUP_REMOVED lines=12> */
.L_x_488:
[----:B------:R-:W-:Y:S05]  /*e1d0*/  BSYNC B0 ;  /* 0x0000000000007941 */ /* 0x000fea0003800000 */
.L_x_487:
        /* <DEDUP_REMOVED lines=12> */
.L_x_490:
[----:B------:R-:W-:Y:S05]  /*e2a0*/  BSYNC B0 ;  /* 0x0000000000007941 */ /* 0x000fea0003800000 */
.L_x_489:
        /* <DEDUP_REMOVED lines=12> */
.L_x_492:
[----:B------:R-:W-:Y:S05]  /*e370*/  BSYNC B0 ;  /* 0x0000000000007941 */ /* 0x000fea0003800000 */
.L_x_491:
        /* <DEDUP_REMOVED lines=12> */
.L_x_494:
[----:B------:R-:W-:Y:S05]  /*e440*/  BSYNC B0 ;  /* 0x0000000000007941 */ /* 0x000fea0003800000 */
.L_x_493:
        /* <DEDUP_REMOVED lines=12> */
.L_x_496:
[----:B------:R-:W-:Y:S05]  /*e510*/  BSYNC B0 ;  /* 0x0000000000007941 */ /* 0x000fea0003800000 */
.L_x_495:
[----:B0----5:R-:W-:Y:S01]  /*e520*/  HADD2.F32 R12, -RZ, R15.H0_H0 ;  /* 0x2000000fff0c7230 */ /* 0x021fe20000004100 */
[----:B------:R-:W-:Y:S01]  /*e530*/  ISETP.GT.AND P3, PT, R0, 0x59, P1 ;  /* 0x000000590000780c */ /* 0x000fe20000f64270 */
[----:B------:R-:W-:Y:S03]  /*e540*/  BSSY B0, `(.L_x_497) ;  /* 0x000000a000007945 */ /* 0x000fe60003800000 */
[----:B------:R-:W-:Y:S01]  /*e550*/  FMUL R13, R12, UR16 ;  /* 0x000000100c0d7c20 */ /* 0x000fe20008400000 */
[----:B------:R-:W-:-:S03]  /*e560*/  VIADD R12, R2, UR8 ;  /* 0x00000008020c7c36 */ /* 0x000fc60008000000 */
[----:B------:R-:W-:-:S05]  /*e570*/  FFMA R13, R70, UR13, R13 ;  /* 0x0000000d460d7c23 */ /* 0x000fca000800000d */
[----:B------:R-:W-:-:S04]  /*e580*/  F2FP.F16.F32.PACK_AB R13, RZ, R13 ;  /* 0x0000000dff0d723e */ /* 0x000fc800000000ff */
[----:B------:R-:W-:Y:S02]  /*e590*/  PRMT R14, R13, 0x7610, R14 ;  /* 0x000076100d0e7816 */ /* 0x000fe4000000000e */
[----:B------:R-:W-:-:S05]  /*e5a0*/  @P2 MOV R13, R11 ;  /* 0x0000000b000d2202 */ /* 0x000fca0000000f00 */
[----:B------:R0:W-:Y:S01]  /*e5b0*/  @P2 STG.E.U16 desc[UR14][R12.64+0xb0], R14 ;  /* 0x0000b00e0c002986 */ /* 0x0001e2000c10150e */
[----:B------:R-:W-:Y:S05]  /*e5c0*/  @!P3 BRA `(.L_x_498) ;  /* 0x000000000004b947 */ /* 0x000fea0003800000 */
[----:B------:R0:W5:Y:S02]  /*e5d0*/  LDG.E.LTC128B.U16 R15, desc[UR14][R8.64+0xb2] ;  /* 0x0000b20e080f7981 */ /* 0x000164000c1e1520 */
.L_x_498:
[----:B------:R-:W-:Y:S05]  /*e5e0*/  BSYNC B0 ;  /* 0x0000000000007941 */ /* 0x000fea0003800000 */
.L_x_497:
        /* <DEDUP_REMOVED lines=12> */
.L_x_500:
[----:B------:R-:W-:Y:S05]  /*e6b0*/  BSYNC B0 ;  /* 0x0000000000007941 */ /* 0x000fea0003800000 */
.L_x_499:
        /* <DEDUP_REMOVED lines=12> */
.L_x_502:
[----:B------:R-:W-:Y:S05]  /*e780*/  BSYNC B0 ;  /* 0x0000000000007941 */ /* 0x000fea0003800000 */
.L_x_501:
        /* <DEDUP_REMOVED lines=12> */
.L_x_504:
[----:B------:R-:W-:Y:S05]  /*e850*/  BSYNC B0 ;  /* 0x0000000000007941 */ /* 0x000fea0003800000 */
.L_x_503:
        /* <DEDUP_REMOVED lines=12> */
.L_x_506:
[----:B------:R-:W-:Y:S05]  /*e920*/  BSYNC B0 ;  /* 0x0000000000007941 */ /* 0x000fea0003800000 */
.L_x_505:
        /* <DEDUP_REMOVED lines=12> */
.L_x_508:
[----:B------:R-:W-:Y:S05]  /*e9f0*/  BSYNC B0 ;  /* 0x0000000000007941 */ /* 0x000fea0003800000 */
.L_x_507:
        /* <DEDUP_REMOVED lines=12> */
.L_x_510:
[----:B------:R-:W-:Y:S05]  /*eac0*/  BSYNC B0 ;  /* 0x0000000000007941 */ /* 0x000fea0003800000 */
.L_x_509:
        /* <DEDUP_REMOVED lines=12> */
.L_x_512:
[----:B------:R-:W-:Y:S05]  /*eb90*/  BSYNC B0 ;  /* 0x0000000000007941 */ /* 0x000fea0003800000 */
.L_x_511:
        /* <DEDUP_REMOVED lines=12> */
.L_x_514:
[----:B------:R-:W-:Y:S05]  /*ec60*/  BSYNC B0 ;  /* 0x0000000000007941 */ /* 0x000fea0003800000 */
.L_x_513:
        /* <DEDUP_REMOVED lines=12> */
.L_x_516:
[----:B------:R-:W-:Y:S05]  /*ed30*/  BSYNC B0 ;  /* 0x0000000000007941 */ /* 0x000fea0003800000 */
.L_x_515:
        /* <DEDUP_REMOVED lines=12> */
.L_x_518:
[----:B------:R-:W-:Y:S05]  /*ee00*/  BSYNC B0 ;  /* 0x0000000000007941 */ /* 0x000fea0003800000 */
.L_x_517:
        /* <DEDUP_REMOVED lines=12> */
.L_x_520:
[----:B------:R-:W-:Y:S05]  /*eed0*/  BSYNC B0 ;  /* 0x0000000000007941 */ /* 0x000fea0003800000 */
.L_x_519:
        /* <DEDUP_REMOVED lines=12> */
.L_x_522:
[----:B------:R-:W-:Y:S05]  /*efa0*/  BSYNC B0 ;  /* 0x0000000000007941 */ /* 0x000fea0003800000 */
.L_x_521:
        /* <DEDUP_REMOVED lines=12> */
.L_x_524:
[----:B------:R-:W-:Y:S05]  /*f070*/  BSYNC B0 ;  /* 0x0000000000007941 */ /* 0x000fea0003800000 */
.L_x_523:
        /* <DEDUP_REMOVED lines=12> */
.L_x_526:
[----:B------:R-:W-:Y:S05]  /*f140*/  BSYNC B0 ;  /* 0x0000000000007941 */ /* 0x000fea0003800000 */
.L_x_525:
[----:B01--45:R-:W-:Y:S01]  /*f150*/  HADD2.F32 R4, -RZ, R15.H0_H0 ;  /* 0x2000000fff047230 */ /* 0x033fe20000004100 */
[----:B------:R-:W-:Y:S01]  /*f160*/  ISETP.GT.AND P2, PT, R0, 0x78, P1 ;  /* 0x000000780000780c */ /* 0x000fe20000f44270 */
[----:B------:R-:W-:Y:S01]  /*f170*/  @P0 IMAD.MOV.U32 R6, RZ, RZ, R2 ;  /* 0x000000ffff060224 */ /* 0x000fe200078e0002 */
[----:B------:R-:W-:Y:S02]  /*f180*/  BSSY B0, `(.L_x_527) ;  /* 0x0000007000007945 */ /* 0x000fe40003800000 */
[----:B------:R-:W-:-:S04]  /*f190*/  FMUL R4, R4, UR16 ;  /* 0x0000001004047c20 */ /* 0x000fc80008400000 */
[----:B------:R-:W-:-:S05]  /*f1a0*/  FFMA R4, R85, UR13, R4 ;  /* 0x0000000d55047c23 */ /* 0x000fca0008000004 */
[----:B------:R-:W-:-:S05]  /*f1b0*/  F2FP.F16.F32.PACK_AB R4, RZ, R4 ;  /* 0x00000004ff04723e */ /* 0x000fca00000000ff */
[----:B------:R0:W-:Y:S01]  /*f1c0*/  @P0 STG.E.U16 desc[UR14][R6.64+0xf2], R4 ;  /* 0x0000f20406000986 */ /* 0x0001e2000c10150e */
[----:B------:R-:W-:Y:S05]  /*f1d0*/  @!P2 BRA `(.L_x_528) ;  /* 0x000000000004a947 */ /* 0x000fea0003800000 */
[----:B------:R1:W5:Y:S02]  /*f1e0*/  LDG.E.LTC128B.U16 R15, desc[UR14][R8.64+0xf0] ;  /* 0x0000f00e080f7981 */ /* 0x000364000c1e1520 */
.L_x_528:
[----:B------:R-:W-:Y:S05]  /*f1f0*/  BSYNC B0 ;  /* 0x0000000000007941 */ /* 0x000fea0003800000 */
.L_x_527:
[----:B0----5:R-:W-:Y:S01]  /*f200*/  HADD2.F32 R4, -RZ, R15.H0_H0 ;  /* 0x2000000fff047230 */ /* 0x021fe20000004100 */
[----:B------:R-:W-:Y:S01]  /*f210*/  ISETP.GT.AND P1, PT, R0, 0x79, P1 ;  /* 0x000000790000780c */ /* 0x000fe20000f24270 */
[----:B------:R-:W-:Y:S03]  /*f220*/  BSSY B0, `(.L_x_529) ;  /* 0x000000a000007945 */ /* 0x000fe60003800000 */
[----:B------:R-:W-:Y:S01]  /*f230*/  FMUL R5, R4, UR16 ;  /* 0x0000001004057c20 */ /* 0x000fe20008400000 */
[----:B------:R-:W-:-:S03]  /*f240*/  IADD3 R4, R2, UR8, RZ ;  /* 0x0000000802047c10 */ /* 0x000fc6000fffe0ff */
[----:B------:R-:W-:-:S05]  /*f250*/  FFMA R5, R86, UR13, R5 ;  /* 0x0000000d56057c23 */ /* 0x000fca0008000005 */
[----:B------:R-:W-:-:S04]  /*f260*/  F2FP.F16.F32.PACK_AB R5, RZ, R5 ;  /* 0x00000005ff05723e */ /* 0x000fc800000000ff */
[----:B------:R-:W-:Y:S01]  /*f270*/  PRMT R0, R5, 0x7610, R0 ;  /* 0x0000761005007816 */ /* 0x000fe20000000000 */
[----:B------:R-:W-:-:S05]  /*f280*/  @P2 IMAD.MOV.U32 R5, RZ, RZ, R11 ;  /* 0x000000ffff052224 */ /* 0x000fca00078e000b */
[----:B------:R0:W-:Y:S01]  /*f290*/  @P2 STG.E.U16 desc[UR14][R4.64+0xf0], R0 ;  /* 0x0000f00004002986 */ /* 0x0001e2000c10150e */
[----:B------:R-:W-:Y:S05]  /*f2a0*/  @!P1 BRA `(.L_x_530) ;  /* 0x0000000000049947 */ /* 0x000fea0003800000 */
[----:B------:R4:W5:Y:S02]  /*f2b0*/  LDG.E.LTC128B.U16 R15, desc[UR14][R8.64+0xf2] ;  /* 0x0000f20e080f7981 */ /* 0x000964000c1e1520 */
.L_x_530:
[----:B------:R-:W-:Y:S05]  /*f2c0*/  BSYNC B0 ;  /* 0x0000000000007941 */ /* 0x000fea0003800000 */
.L_x_529:
[----:B-----5:R-:W-:Y:S02]  /*f2d0*/  HADD2.F32 R15, -RZ, R15.H0_H0 ;  /* 0x2000000fff0f7230 */ /* 0x020fe40000004100 */
[----:B------:R-:W-:-:S03]  /*f2e0*/  VIADD R2, R2, UR8 ;  /* 0x0000000802027c36 */ /* 0x000fc60008000000 */
[----:B0-----:R-:W-:-:S04]  /*f2f0*/  FMUL R0, R15, UR16 ;  /* 0x000000100f007c20 */ /* 0x001fc80008400000 */
[----:B------:R-:W-:Y:S01]  /*f300*/  FFMA R0, R87, UR13, R0 ;  /* 0x0000000d57007c23 */ /* 0x000fe20008000000 */
[----:B------:R-:W-:Y:S06]  /*f310*/  @!P1 EXIT ;  /* 0x000000000000994d */ /* 0x000fec0003800000 */
[----:B------:R-:W-:Y:S01]  /*f320*/  F2FP.F16.F32.PACK_AB R0, RZ, R0 ;  /* 0x00000000ff00723e */ /* 0x000fe200000000ff */
[----:B------:R-:W-:-:S05]  /*f330*/  IMAD.MOV.U32 R3, RZ, RZ, R11 ;  /* 0x000000ffff037224 */ /* 0x000fca00078e000b */
[----:B------:R-:W-:Y:S01]  /*f340*/  STG.E.U16 desc[UR14][R2.64+0xf2], R0 ;  /* 0x0000f20002007986 */ /* 0x000fe2000c10150e */
[----:B------:R-:W-:Y:S05]  /*f350*/  EXIT ;  /* 0x000000000000794d */ /* 0x000fea0003800000 */
.L_x_28:
[----:B------:R-:W2:Y:S01]  /*f360*/  LDL.LU R7, [R1+0x8] ;  /* 0x0000080001077983 */ /* 0x000ea20000300800 */
[----:B------:R-:W-:-:S03]  /*f370*/  ULDC.64 UR6, c[0x0][0x650] ;  /* 0x0001940000067ab9 */ /* 0x000fc60000000a00 */
[----:B-1----:R-:W3:Y:S04]  /*f380*/  LDL.LU R6, [R1+0xc] ;  /* 0x00000c0001067983 */ /* 0x002ee80000300800 */
[----:B------:R-:W4:Y:S04]  /*f390*/  LDL.LU R8, [R1+0x18] ;  /* 0x0000180001087983 */ /* 0x000f280000300800 */
[----:B------:R-:W5:Y:S04]  /*f3a0*/  LDL.LU R252, [R1+0x4c] ;  /* 0x00004c0001fc7983 */ /* 0x000f680000300800 */
        /* <DEDUP_REMOVED lines=35> */
[----:B------:R-:W5:Y:S01]  /*f5e0*/  LDL.LU R232, [R1+0xdc] ;  /* 0x0000dc0001e87983 */ /* 0x000f620000300800 */
[----:B------:R-:W-:-:S03]  /*f5f0*/  LEA R2, P2, R4, UR6, 0x1 ;  /* 0x0000000604027c11 */ /* 0x000fc6000f8408ff */
[----:B------:R-:W5:Y:S04]  /*f600*/  LDL.LU R231, [R1+0xe0] ;  /* 0x0000e00001e77983 */ /* 0x000f680000300800 */
[----:B------:R-:W5:Y:S04]  /*f610*/  LDL.LU R233, [R1+0xe4] ;  /* 0x0000e40001e97983 */ /* 0x000f680000300800 */
[----:B------:R-:W5:Y:S04]  /*f620*/  LDL.LU R234, [R1+0xe8] ;  /* 0x0000e80001ea7983 */ /* 0x000f680000300800 */
[----:B------:R-:W5:Y:S01]  /*f630*/  LDL.LU R235, [R1+0xec] ;  /* 0x0000ec0001eb7983 */ /* 0x000f620000300800 */
[----:B------:R-:W-:-:S03]  /*f640*/  LEA.HI.X R3, R4, UR7, R3, 0x1, P2 ;  /* 0x0000000704037c11 */ /* 0x000fc600090f0c03 */
[----:B------:R-:W5:Y:S04]  /*f650*/  LDL.LU R236, [R1+0xf0] ;  /* 0x0000f00001ec7983 */ /* 0x000f680000300800 */
[----:B------:R-:W5:Y:S04]  /*f660*/  LDL.LU R237, [R1+0xf4] ;  /* 0x0000f40001ed7983 */ /* 0x000f680000300800 */
[----:B------:R-:W5:Y:S04]  /*f670*/  LDL.LU R238, [R1+0xf8] ;  /* 0x0000f80001ee7983 */ /* 0x000f680000300800 */
[----:B------:R-:W5:Y:S04]  /*f680*/  LDL.LU R239, [R1+0xfc] ;  /* 0x0000fc0001ef7983 */ /* 0x000f680000300800 */
[----:B------:R-:W4:Y:S04]  /*f690*/  LDL.LU R4, [R1+0x4] ;  /* 0x0000040001047983 */ /* 0x000f280000300800 */
[----:B------:R-:W5:Y:S01]  /*f6a0*/  LDL.LU R5, [R1] ;  /* 0x0000000001057983 */ /* 0x000f620000300800 */
[----:B------:R-:W-:Y:S01]  /*f6b0*/  ISETP.GT.AND P2, PT, R0, 0x1, P0 ;  /* 0x000000010000780c */ /* 0x000fe20000744270 */
[----:B------:R-:W-:-:S02]  /*f6c0*/  USHF.L.U32 UR9, UR4, 0x1, URZ ;  /* 0x0000000104097899 */ /* 0x000fc4000800063f */
[----:B------:R-:W-:Y:S01]  /*f6d0*/  USHF.L.U64.HI UR8, UR4, 0x1, UR5 ;  /* 0x0000000104087899 */ /* 0x000fe20008010205 */
[----:B--2---:R-:W-:Y:S01]  /*f6e0*/  FMUL R7, R7, UR13 ;  /* 0x0000000d07077c20 */ /* 0x004fe20008400000 */
[----:B---3--:R-:W-:-:S04]  /*f6f0*/  FMUL R6, R6, UR13 ;  /* 0x0000000d06067c20 */ /* 0x008fc80008400000 */
[----:B------:R-:W-:Y:S02]  /*f700*/  F2FP.F16.F32.PACK_AB R7, RZ, R7 ;  /* 0x00000007ff07723e */ /* 0x000fe400000000ff */
[----:B------:R-:W-:Y:S01]  /*f710*/  F2FP.F16.F32.PACK_AB R6, RZ, R6 ;  /* 0x00000006ff06723e */ /* 0x000fe200000000ff */
[----:B----4-:R-:W-:Y:S01]  /*f720*/  FMUL R4, R4, UR13 ;  /* 0x0000000d04047c20 */ /* 0x010fe20008400000 */
[----:B-----5:R-:W-:-:S04]  /*f730*/  FMUL R5, R5, UR13 ;  /* 0x0000000d05057c20 */ /* 0x020fc80008400000 */
[----:B------:R-:W-:Y:S02]  /*f740*/  F2FP.F16.F32.PACK_AB R4, RZ, R4 ;  /* 0x00000004ff04723e */ /* 0x000fe400000000ff */
[----:B------:R-:W-:-:S03]  /*f750*/  F2FP.F16.F32.PACK_AB R5, RZ, R5 ;  /* 0x00000005ff05723e */ /* 0x000fc600000000ff */
[----:B------:R1:W-:Y:S04]  /*f760*/  @P2 STG.E.U16 desc[UR14][R2.64+0x2], R4 ;  /* 0x0000020402002986 */ /* 0x0003e8000c10150e */
[----:B------:R2:W-:Y:S01]  /*f770*/  @P1 STG.E.U16 desc[UR14][R2.64], R5 ;  /* 0x0000000502001986 */ /* 0x0005e2000c10150e */
[----:B------:R-:W-:-:S04]  /*f780*/  ISETP.GT.AND P1, PT, R14, 0x8, PT ;  /* 0x000000080e00780c */ /* 0x000fc80003f24270 */
[----:B------:R-:W-:Y:S02]  /*f790*/  ISETP.GT.AND P2, PT, R0, RZ, P1 ;  /* 0x000000ff0000720c */ /* 0x000fe40000f44270 */
[----:B-1----:R-:W-:-:S04]  /*f7a0*/  IADD3 R4, P3, R2, UR9, RZ ;  /* 0x0000000902047c10 */ /* 0x002fc8000ff7e0ff */
[----:B--2---:R-:W-:-:S07]  /*f7b0*/  IADD3.X R5, R3, UR8, RZ, P3, !PT ;  /* 0x0000000803057c10 */ /* 0x004fce0009ffe4ff */
[----:B------:R1:W-:Y:S01]  /*f7c0*/  @P2 STG.E.U16 desc[UR14][R4.64], R7 ;  /* 0x0000000704002986 */ /* 0x0003e2000c10150e */
[----:B------:R-:W-:-:S03]  /*f7d0*/  ISETP.GT.AND P2, PT, R0, 0x1, P1 ;  /* 0x000000010000780c */ /* 0x000fc60000f44270 */
[----:B-1----:R-:W2:Y:S10]  /*f7e0*/  LDL.LU R7, [R1+0x14] ;  /* 0x0000140001077983 */ /* 0x002eb40000300800 */
[----:B------:R1:W-:Y:S04]  /*f7f0*/  @P2 STG.E.U16 desc[UR14][R4.64+0x2], R6 ;  /* 0x0000020604002986 */ /* 0x0003e8000c10150e */
[----:B-1----:R-:W3:Y:S01]  /*f800*/  LDL.LU R6, [R1+0x10] ;  /* 0x0000100001067983 */ /* 0x002ee20000300800 */
[----:B------:R-:W-:Y:S01]  /*f810*/  ISETP.GT.AND P2, PT, R0, 0x8, P0 ;  /* 0x000000080000780c */ /* 0x000fe20000744270 */
[----:B------:R-:W-:Y:S01]  /*f820*/  FMUL R8, R8, UR13 ;  /* 0x0000000d08087c20 */ /* 0x000fe20008400000 */
[----:B------:R-:W-:-:S02]  /*f830*/  ISETP.GT.AND P3, PT, R0, 0x9, P0 ;  /* 0x000000090000780c */ /* 0x000fc40000764270 */
[----:B------:R-:W-:Y:S01]  /*f840*/  ISETP.GT.AND P4, PT, R0, 0x8, P1 ;  /* 0x000000080000780c */ /* 0x000fe20000f84270 */
[----:B--2---:R-:W-:-:S05]  /*f850*/  FMUL R7, R7, UR13 ;  /* 0x0000000d07077c20 */ /* 0x004fca0008400000 */
[----:B------:R-:W-:Y:S01]  /*f860*/  F2FP.F16.F32.PACK_AB R7, RZ, R7 ;  /* 0x00000007ff07723e */ /* 0x000fe200000000ff */
[----:B---3--:R-:W-:-:S05]  /*f870*/  FMUL R6, R6, UR13 ;  /* 0x0000000d06067c20 */ /* 0x008fca0008400000 */
[----:B------:R-:W-:-:S04]  /*f880*/  F2FP.F16.F32.PACK_AB R6, RZ, R6 ;  /* 0x00000006ff06723e */ /* 0x000fc800000000ff */
[----:B------:R-:W-:Y:S02]  /*f890*/  PRMT R9, R6, 0x7610, R9 ;  /* 0x0000761006097816 */ /* 0x000fe40000000009 */
[----:B------:R-:W-:Y:S01]  /*f8a0*/  F2FP.F16.F32.PACK_AB R6, RZ, R8 ;  /* 0x00000008ff06723e */ /* 0x000fe200000000ff */
[----:B------:R1:W-:Y:S04]  /*f8b0*/  @P3 STG.E.U16 desc[UR14][R2.64+0x12], R7 ;  /* 0x0000120702003986 */ /* 0x0003e8000c10150e */
[----:B------:R-:W2:Y:S04]  /*f8c0*/  LDL.LU R8, [R1+0x28] ;  /* 0x0000280001087983 */ /* 0x000ea80000300800 */
[----:B------:R-:W-:Y:S04]  /*f8d0*/  @P2 STG.E.U16 desc[UR14][R2.64+0x10], R9 ;  /* 0x0000100902002986 */ /* 0x000fe8000c10150e */
[----:B-1----:R-:W3:Y:S04]  /*f8e0*/  LDL.LU R7, [R1+0x24] ;  /* 0x0000240001077983 */ /* 0x002ee80000300800 */
[----:B------:R1:W-:Y:S04]  /*f8f0*/  @P4 STG.E.U16 desc[UR14][R4.64+0x10], R6 ;  /* 0x0000100604004986 */ /* 0x0003e8000c10150e */
[----:B-1----:R-:W4:Y:S01]  /*f900*/  LDL.LU R6, [R1+0x1c] ;  /* 0x00001c0001067983 */ /* 0x002f220000300800 */
[----:B------:R-:W-:Y:S01]  /*f910*/  ISETP.GT.AND P2, PT, R0, 0x9, P1 ;  /* 0x000000090000780c */ /* 0x000fe20000f44270 */
[----:B----4-:R-:W-:-:S05]  /*f920*/  FMUL R6, R6, UR13 ;  /* 0x0000000d06067c20 */ /* 0x010fca0008400000 */
[----:B------:R-:W-:-:S07]  /*f930*/  F2FP.F16.F32.PACK_AB R6, RZ, R6 ;  /* 0x00000006ff06723e */ /* 0x000fce00000000ff */
[----:B------:R1:W-:Y:S04]  /*f940*/  @P2 STG.E.U16 desc[UR14][R4.64+0x12], R6 ;  /* 0x0000120604002986 */ /* 0x0003e8000c10150e */
[----:B-1----:R-:W4:Y:S01]  /*f950*/  LDL.LU R6, [R1+0x20] ;  /* 0x0000200001067983 */ /* 0x002f220000300800 */
[----:B--2---:R-:W-:Y:S01]  /*f960*/  FMUL R8, R8, UR13 ;  /* 0x0000000d08087c20 */ /* 0x004fe20008400000 */
[C---:B------:R-:W-:Y:S01]  /*f970*/  ISETP.GT.AND P2, PT, R0.reuse, 0x10, P0 ;  /* 0x000000100000780c */ /* 0x040fe20000744270 */
[----:B---3--:R-:W-:Y:S01]  /*f980*/  FMUL R7, R7, UR13 ;  /* 0x0000000d07077c20 */ /* 0x008fe20008400000 */
[C---:B------:R-:W-:Y:S02]  /*f990*/  ISETP.GT.AND P3, PT, R0.reuse, 0x11, P0 ;  /* 0x000000110000780c */ /* 0x040fe40000764270 */
[----:B------:R-:W-:-:S02]  /*f9a0*/  ISETP.GT.AND P4, PT, R0, 0x10, P1 ;  /* 0x000000100000780c */ /* 0x000fc40000f84270 */
[----:B------:R-:W-:Y:S01]  /*f9b0*/  F2FP.F16.F32.PACK_AB R7, RZ, R7 ;  /* 0x00000007ff07723e */ /* 0x000fe200000000ff */
[----:B----4-:R-:W-:-:S05]  /*f9c0*/  FMUL R6, R6, UR13 ;  /* 0x0000000d06067c20 */ /* 0x010fca0008400000 */
[----:B------:R-:W-:-:S04]  /*f9d0*/  F2FP.F16.F32.PACK_AB R6, RZ, R6 ;  /* 0x00000006ff06723e */ /* 0x000fc800000000ff */
[----:B------:R-:W-:Y:S02]  /*f9e0*/  PRMT R9, R6, 0x7610, R9 ;  /* 0x0000761006097816 */ /* 0x000fe40000000009 */
[----:B------:R-:W-:Y:S02]  /*f9f0*/  F2FP.F16.F32.PACK_AB R6, RZ, R8 ;  /* 0x00000008ff06723e */ /* 0x000fe400000000ff */
[----:B------:R-:W2:Y:S04]  /*fa00*/  LDL.LU R8, [R1+0x2c] ;  /* 0x00002c0001087983 */ /* 0x000ea80000300800 */
[----:B------:R1:W-:Y:S01]  /*fa10*/  @P2 STG.E.U16 desc[UR14][R2.64+0x20], R9 ;  /* 0x0000200902002986 */ /* 0x0003e2000c10150e */
[----:B------:R-:W-:-:S03]  /*fa20*/  ISETP.GT.AND P2, PT, R0, 0x11, P1 ;  /* 0x000000110000780c */ /* 0x000fc60000f44270 */
[----:B------:R-:W-:Y:S04]  /*fa30*/  @P3 STG.E.U16 desc[UR14][R2.64+0x22], R7 ;  /* 0x0000220702003986 */ /* 0x000fe8000c10150e */
[----:B------:R3:W-:Y:S04]  /*fa40*/  @P4 STG.E.U16 desc[UR14][R4.64+0x20], R6 ;  /* 0x0000200604004986 */ /* 0x0007e8000c10150e */
[----:B-1----:R-:W4:Y:S01]  /*fa50*/  LDL.LU R9, [R1+0x34] ;  /* 0x0000340001097983 */ /* 0x002f220000300800 */
[----:B--2---:R-:W-:-:S05]  /*fa60*/  FMUL R8, R8, UR13 ;  /* 0x0000000d08087c20 */ /* 0x004fca0008400000 */
[----:B------:R-:W-:-:S04]  /*fa70*/  F2FP.F16.F32.PACK_AB R8, RZ, R8 ;  /* 0x00000008ff08723e */ /* 0x000fc800000000ff */
[----:B---3--:R-:W-:Y:S02]  /*fa80*/  PRMT R6, R8, 0x7610, R6 ;  /* 0x0000761008067816 */ /* 0x008fe40000000006 */
[----:B------:R-:W2:Y:S04]  /*fa90*/  LDL.LU R8, [R1+0x30] ;  /* 0x0000300001087983 */ /* 0x000ea80000300800 */
[----:B------:R1:W-:Y:S04]  /*faa0*/  @P2 STG.E.U16 desc[UR14][R4.64+0x22], R6 ;  /* 0x0000220604002986 */ /* 0x0003e8000c10150e */
[----:B-1----:R-:W3:Y:S01]  /*fab0*/  LDL.LU R6, [R1+0x3c] ;  /* 0x00003c0001067983 */ /* 0x002ee20000300800 */
[----:B------:R-:W-:Y:S01]  /*fac0*/  ISETP.GT.AND P2, PT, R0, 0x18, P0 ;  /* 0x000000180000780c */ /* 0x000fe20000744270 */
[----:B----4-:R-:W-:Y:S01]  /*fad0*/  FMUL R9, R9, UR13 ;  /* 0x0000000d09097c20 */ /* 0x010fe20008400000 */
[----:B--2---:R-:W-:-:S05]  /*fae0*/  FMUL R8, R8, UR13 ;  /* 0x0000000d08087c20 */ /* 0x004fca0008400000 */
[----:B------:R-:W-:Y:S02]  /*faf0*/  F2FP.F16.F32.PACK_AB R7, RZ, R8 ;  /* 0x00000008ff07723e */ /* 0x000fe400000000ff */
[----:B------:R-:W-:Y:S02]  /*fb00*/  F2FP.F16.F32.PACK_AB R8, RZ, R9 ;  /* 0x00000009ff08723e */ /* 0x000fe400000000ff */
[----:B------:R-:W2:Y:S01]  /*fb10*/  LDL.LU R9, [R1+0x38] ;  /* 0x0000380001097983 */ /* 0x000ea20000300800 */
[C---:B------:R-:W-:Y:S02]  /*fb20*/  ISETP.GT.AND P3, PT, R0.reuse, 0x19, P0 ;  /* 0x000000190000780c */ /* 0x040fe40000764270 */
[----:B------:R-:W-:Y:S01]  /*fb30*/  ISETP.GT.AND P4, PT, R0, 0x18, P1 ;  /* 0x000000180000780c */ /* 0x000fe20000f84270 */
[----:B------:R1:W-:Y:S01]  /*fb40*/  @P2 STG.E.U16 desc[UR14][R2.64+0x30], R7 ;  /* 0x0000300702002986 */ /* 0x0003e2000c10150e */
[----:B---3--:R-:W-:-:S05]  /*fb50*/  FMUL R6, R6, UR13 ;  /* 0x0000000d06067c20 */ /* 0x008fca0008400000 */
[----:B------:R-:W-:Y:S01]  /*fb60*/  F2FP.F16.F32.PACK_AB R6, RZ, R6 ;  /* 0x00000006ff06723e */ /* 0x000fe200000000ff */
[----:B-1----:R-:W3:Y:S03]  /*fb70*/  LDL.LU R7, [R1+0x44] ;  /* 0x0000440001077983 */ /* 0x002ee60000300800 */
[----:B------:R-:W-:Y:S02]  /*fb80*/  PRMT R10, R6, 0x7610, R10 ;  /* 0x00007610060a7816 */ /* 0x000fe4000000000a */
[----:B------:R-:W4:Y:S04]  /*fb90*/  LDL.LU R6, [R1+0x40] ;  /* 0x0000400001067983 */ /* 0x000f280000300800 */
[----:B------:R1:W-:Y:S01]  /*fba0*/  @P3 STG.E.U16 desc[UR14][R2.64+0x32], R8 ;  /* 0x0000320802003986 */ /* 0x0003e2000c10150e */
[----:B------:R-:W-:-:S02]  /*fbb0*/  ISETP.GT.AND P2, PT, R0, 0x19, P1 ;  /* 0x000000190000780c */ /* 0x000fc40000f44270 */
[----:B------:R-:W-:Y:S01]  /*fbc0*/  ISETP.GT.AND P5, PT, R0, 0x30, P1 ;  /* 0x000000300000780c */ /* 0x000fe20000fa4270 */
[----:B------:R-:W-:Y:S01]  /*fbd0*/  FMUL R12, R12, UR13 ;  /* 0x0000000d0c0c7c20 */ /* 0x000fe20008400000 */
        /* <DEDUP_REMOVED lines=31> */
[----:B------:R-:W-:-:S02]  /*fdd0*/  USHF.L.U32 UR6, UR18, 0x6, URZ ;  /* 0x0000000612067899 */ /* 0x000fc4000800063f */
[----:B------:R-:W-:Y:S01]  /*fde0*/  USHF.L.U64.HI UR7, UR18, 0x6, UR19 ;  /* 0x0000000612077899 */ /* 0x000fe20008010213 */
[----:B------:R-:W-:Y:S01]  /*fdf0*/  FMUL R152, R152, UR13 ;  /* 0x0000000d98987c20 */ /* 0x000fe20008400000 */
[----:B------:R-:W-:Y:S01]  /*fe00*/  FMUL R153, R153, UR13 ;  /* 0x0000000d99997c20 */ /* 0x000fe20008400000 */
[----:B------:R-:W-:Y:S01]  /*fe10*/  FMUL R154, R154, UR13 ;  /* 0x0000000d9a9a7c20 */ /* 0x000fe20008400000 */
[----:B------:R-:W-:Y:S01]  /*fe20*/  FMUL R155, R155, UR13 ;  /* 0x0000000d9b9b7c20 */ /* 0x000fe20008400000 */
[----:B--2---:R-:W-:-:S05]  /*fe30*/  FMUL R9, R9, UR13 ;  /* 0x0000000d09097c20 */ /* 0x004fca0008400000 */
[----:B------:R-:W-:Y:S01]  /*fe40*/  F2FP.F16.F32.PACK_AB R9, RZ, R9 ;  /* 0x00000009ff09723e */ /* 0x000fe200000000ff */
[----:B----4-:R-:W-:-:S05]  /*fe50*/  FMUL R6, R6, UR13 ;  /* 0x0000000d06067c20 */ /* 0x010fca0008400000 */
[----:B-1----:R-:W-:Y:S02]  /*fe60*/  F2FP.F16.F32.PACK_AB R8, RZ, R6 ;  /* 0x00000006ff08723e */ /* 0x002fe400000000ff */
[----:B------:R-:W2:Y:S04]  /*fe70*/  LDL.LU R6, [R1+0x48] ;  /* 0x0000480001067983 */ /* 0x000ea80000300800 */
[----:B------:R1:W-:Y:S04]  /*fe80*/  @P4 STG.E.U16 desc[UR14][R4.64+0x30], R9 ;  /* 0x0000300904004986 */ /* 0x0003e8000c10150e */
[----:B------:R-:W-:Y:S01]  /*fe90*/  @P2 STG.E.U16 desc[UR14][R4.64+0x32], R10 ;  /* 0x0000320a04002986 */ /* 0x000fe2000c10150e */
[C---:B------:R-:W-:Y:S01]  /*fea0*/  ISETP.GT.AND P2, PT, R0.reuse, 0x20, P0 ;  /* 0x000000200000780c */ /* 0x040fe20000744270 */
[----:B---3--:R-:W-:Y:S01]  /*feb0*/  FMUL R7, R7, UR13 ;  /* 0x0000000d07077c20 */ /* 0x008fe20008400000 */
[----:B------:R-:W-:-:S02]  /*fec0*/  ISETP.GT.AND P3, PT, R0, 0x21, P0 ;  /* 0x000000210000780c */ /* 0x000fc40000764270 */
[----:B------:R-:W-:Y:S02]  /*fed0*/  ISETP.GT.AND P4, PT, R0, 0x20, P1 ;  /* 0x000000200000780c */ /* 0x000fe40000f84270 */
[----:B------:R-:W-:-:S07]  /*fee0*/  F2FP.F16.F32.PACK_AB R7, RZ, R7 ;  /* 0x00000007ff07723e */ /* 0x000fce00000000ff */
[----:B------:R3:W-:Y:S01]  /*fef0*/  @P2 STG.E.U16 desc[UR14][R2.64+0x40], R8 ;  /* 0x0000400802002986 */ /* 0x0007e2000c10150e */
[----:B------:R-:W-:Y:S02]  /*ff00*/  ISETP.GT.AND P2, PT, R0, 0x21, P1 ;  /* 0x000000210000780c */ /* 0x000fe40000f44270 */
[----:B-1----:R-:W-:Y:S01]  /*ff10*/  PRMT R9, R7, 0x7610, R9 ;  /* 0x0000761007097816 */ /* 0x002fe20000000009 */
[----:B------:R-:W-:-:S04]  /*ff20*/  FMUL R7, R250, UR13 ;  /* 0x0000000dfa077c20 */ /* 0x000fc80008400000 */
[----:B------:R1:W-:Y:S01]  /*ff30*/  @P3 STG.E.U16 desc[UR14][R2.64+0x42], R9 ;  /* 0x0000420902003986 */ /* 0x0003e2000c10150e */
[----:B------:R-:W-:Y:S01]  /*ff40*/  ISETP.GT.AND P3, PT, R0, 0x29, P0 ;  /* 0x000000290000780c */ /* 0x000fe20000764270 */
[----:B---3--:R-:W-:Y:S01]  /*ff50*/  FMUL R8, R249, UR13 ;  /* 0x0000000df9087c20 */ /* 0x008fe20008400000 */
[----:B------:R-:W-:-:S04]  /*ff60*/  F2FP.F16.F32.PACK_AB R7, RZ, R7 ;  /* 0x00000007ff07723e */ /* 0x000fc800000000ff */
[----:B------:R-:W-:Y:S02]  /*ff70*/  F2FP.F16.F32.PACK_AB R8, RZ, R8 ;  /* 0x00000008ff08723e */ /* 0x000fe400000000ff */
[----:B------:R-:W-:Y:S02]  /*ff80*/  PRMT R15, R7, 0x7610, R15 ;  /* 0x00007610070f7816 */ /* 0x000fe4000000000f */
[----:B------:R-:W-:Y:S01]  /*ff90*/  PRMT R17, R8, 0x7610, R17 ;  /* 0x0000761008117816 */ /* 0x000fe20000000011 */
[----:B------:R-:W-:Y:S01]  /*ffa0*/  FMUL R7, R247, UR13 ;  /* 0x0000000df7077c20 */ /* 0x000fe20008400000 */
[----:B------:R-:W-:-:S04]  /*ffb0*/  FMUL R8, R246, UR13 ;  /* 0x0000000df6087c20 */ /* 0x000fc80008400000 */
[----:B------:R-:W-:Y:S02]  /*ffc0*/  F2FP.F16.F32.PACK_AB R7, RZ, R7 ;  /* 0x00000007ff07723e */ /* 0x000fe400000000ff */
[----:B------:R-:W-:Y:S01]  /*ffd0*/  F2FP.F16.F32.PACK_AB R8, RZ, R8 ;  /* 0x00000008ff08723e */ /* 0x000fe200000000ff */
[----:B-1----:R-:W-:Y:S01]  /*ffe0*/  FMUL R9, R245, UR13 ;  /* 0x0000000df5097c20 */ /* 0x002fe20008400000 */
[----:B------:R-:W-:-:S04]  /*fff0*/  F2FP.F16.F32.PACK_AB R12, RZ, R12 ;  /* 0x0000000cff0c723e */ /* 0x000fc800000000ff */
[----:B------:R-:W-:Y:S02]  /*10000*/  F2FP.F16.F32.PACK_AB R9, RZ, R9 ;  /* 0x00000009ff09723e */ /* 0x000fe400000000ff */
[----:B------:R-:W-:Y:S02]  /*10010*/  F2FP.F16.F32.PACK_AB R16, RZ, R16 ;  /* 0x00000010ff10723e */ /* 0x000fe400000000ff */
[----:B------:R-:W-:Y:S02]  /*10020*/  F2FP.F16.F32.PACK_AB R18, RZ, R18 ;  /* 0x00000012ff12723e */ /* 0x000fe400000000ff */
[----:B------:R-:W-:Y:S02]  /*10030*/  F2FP.F16.F32.PACK_AB R20, RZ, R20 ;  /* 0x00000014ff14723e */ /* 0x000fe400000000ff */
[----:B------:R-:W-:Y:S02]  /*10040*/  F2FP.F16.F32.PACK_AB R19, RZ, R19 ;  /* 0x00000013ff13723e */ /* 0x000fe400000000ff */
[----:B------:R-:W-:-:S02]  /*10050*/  F2FP.F16.F32.PACK_AB R21, RZ, R21 ;  /* 0x00000015ff15723e */ /* 0x000fc400000000ff */
        /* <DEDUP_REMOVED lines=25> */
[----:B------:R-:W-:Y:S01]  /*101f0*/  F2FP.F16.F32.PACK_AB R239, RZ, R239 ;  /* 0x000000efffef723e */ /* 0x000fe200000000ff */
[----:B--2---:R-:W-:-:S05]  /*10200*/  FMUL R6, R6, UR13 ;  /* 0x0000000d06067c20 */ /* 0x004fca0008400000 */
[----:B------:R-:W-:-:S04]  /*10210*/  F2FP.F16.F32.PACK_AB R6, RZ, R6 ;  /* 0x00000006ff06723e */ /* 0x000fc800000000ff */
[----:B------:R-:W-:Y:S01]  /*10220*/  PRMT R10, R6, 0x7610, R10 ;  /* 0x00007610060a7816 */ /* 0x000fe2000000000a */
[----:B------:R-:W-:-:S05]  /*10230*/  FMUL R6, R252, UR13 ;  /* 0x0000000dfc067c20 */ /* 0x000fca0008400000 */
[----:B------:R-:W-:-:S04]  /*10240*/  F2FP.F16.F32.PACK_AB R6, RZ, R6 ;  /* 0x00000006ff06723e */ /* 0x000fc800000000ff */
[----:B------:R-:W-:Y:S01]  /*10250*/  PRMT R11, R6, 0x7610, R11 ;  /* 0x00007610060b7816 */ /* 0x000fe2000000000b */
[----:B------:R1:W-:Y:S01]  /*10260*/  @P4 STG.E.U16 desc[UR14][R4.64+0x40], R10 ;  /* 0x0000400a04004986 */ /* 0x0003e2000c10150e */
[----:B------:R-:W-:-:S03]  /*10270*/  FMUL R6, R251, UR13 ;  /* 0x0000000dfb067c20 */ /* 0x000fc60008400000 */
[----:B------:R2:W-:Y:S01]  /*10280*/  @P2 STG.E.U16 desc[UR14][R4.64+0x42], R11 ;  /* 0x0000420b04002986 */ /* 0x0005e2000c10150e */
[C---:B------:R-:W-:Y:S02]  /*10290*/  ISETP.GT.AND P2, PT, R0.reuse, 0x28, P0 ;  /* 0x000000280000780c */ /* 0x040fe40000744270 */
[----:B------:R-:W-:Y:S02]  /*102a0*/  ISETP.GT.AND P4, PT, R0, 0x28, P1 ;  /* 0x000000280000780c */ /* 0x000fe40000f84270 */
[----:B------:R-:W-:-:S04]  /*102b0*/  F2FP.F16.F32.PACK_AB R6, RZ, R6 ;  /* 0x00000006ff06723e */ /* 0x000fc800000000ff */
[----:B------:R-:W-:Y:S01]  /*102c0*/  PRMT R13, R6, 0x7610, R13 ;  /* 0x00007610060d7816 */ /* 0x000fe2000000000d */
[----:B------:R-:W-:Y:S01]  /*102d0*/  @P3 STG.E.U16 desc[UR14][R2.64+0x52], R15 ;  /* 0x0000520f02003986 */ /* 0x000fe2000c10150e */
[----:B------:R-:W-:-:S03]  /*102e0*/  ISETP.GT.AND P3, PT, R0, 0x30, P0 ;  /* 0x000000300000780c */ /* 0x000fc60000764270 */
[----:B------:R3:W-:Y:S01]  /*102f0*/  @P2 STG.E.U16 desc[UR14][R2.64+0x50], R13 ;  /* 0x0000500d02002986 */ /* 0x0007e2000c10150e */
[----:B------:R-:W-:Y:S01]  /*10300*/  ISETP.GT.AND P2, PT, R0, 0x29, P1 ;  /* 0x000000290000780c */ /* 0x000fe20000f44270 */
[----:B------:R-:W-:Y:S02]  /*10310*/  FMUL R6, R248, UR13 ;  /* 0x0000000df8067c20 */ /* 0x000fe40008400000 */
[----:B------:R4:W-:Y:S01]  /*10320*/  @P4 STG.E.U16 desc[UR14][R4.64+0x50], R17 ;  /* 0x0000501104004986 */ /* 0x0009e2000c10150e */
[----:B------:R-:W-:Y:S02]  /*10330*/  ISETP.GT.AND P4, PT, R0, 0x31, P0 ;  /* 0x000000310000780c */ /* 0x000fe40000784270 */
[----:B------:R-:W-:Y:S01]  /*10340*/  F2FP.F16.F32.PACK_AB R6, RZ, R6 ;  /* 0x00000006ff06723e */ /* 0x000fe200000000ff */
[----:B-1----:R-:W-:Y:S01]  /*10350*/  FMUL R10, R244, UR13 ;  /* 0x0000000df40a7c20 */ /* 0x002fe20008400000 */
[----:B--2---:R-:W-:-:S05]  /*10360*/  FMUL R11, R243, UR13 ;  /* 0x0000000df30b7c20 */ /* 0x004fca0008400000 */
[----:B------:R-:W-:Y:S01]  /*10370*/  @P2 STG.E.U16 desc[UR14][R4.64+0x52], R6 ;  /* 0x0000520604002986 */ /* 0x000fe2000c10150e */
[----:B------:R-:W-:-:S03]  /*10380*/  ISETP.GT.AND P2, PT, R0, 0x31, P1 ;  /* 0x000000310000780c */ /* 0x000fc60000f44270 */
[----:B------:R-:W-:Y:S01]  /*10390*/  @P3 STG.E.U16 desc[UR14][R2.64+0x60], R7 ;  /* 0x0000600702003986 */ /* 0x000fe2000c10150e */
[----:B------:R-:W-:-:S03]  /*103a0*/  ISETP.GT.AND P3, PT, R0, 0x38, P0 ;  /* 0x000000380000780c */ /* 0x000fc60000764270 */
[----:B------:R-:W-:Y:S01]  /*103b0*/  @P4 STG.E.U16 desc[UR14][R2.64+0x62], R8 ;  /* 0x0000620802004986 */ /* 0x000fe2000c10150e */
[C---:B------:R-:W-:Y:S02]  /*103c0*/  ISETP.GT.AND P4, PT, R0.reuse, 0x39, P0 ;  /* 0x000000390000780c */ /* 0x040fe40000784270 */
[----:B------:R-:W-:Y:S02]  /*103d0*/  F2FP.F16.F32.PACK_AB R10, RZ, R10 ;  /* 0x0000000aff0a723e */ /* 0x000fe400000000ff */
[----:B------:R-:W-:Y:S01]  /*103e0*/  F2FP.F16.F32.PACK_AB R11, RZ, R11 ;  /* 0x0000000bff0b723e */ /* 0x000fe200000000ff */
[----:B------:R-:W-:Y:S01]  /*103f0*/  @P5 STG.E.U16 desc[UR14][R4.64+0x60], R9 ;  /* 0x0000600904005986 */ /* 0x000fe2000c10150e */
[----:B------:R-:W-:-:S03]  /*10400*/  ISETP.GT.AND P5, PT, R0, 0x38, P1 ;  /* 0x000000380000780c */ /* 0x000fc60000fa4270 */
[----:B------:R-:W-:Y:S01]  /*10410*/  @P2 STG.E.U16 desc[UR14][R4.64+0x62], R10 ;  /* 0x0000620a04002986 */ /* 0x000fe2000c10150e */
[----:B------:R-:W-:Y:S01]  /*10420*/  ISETP.GT.AND P2, PT, R0, 0x39, P1 ;  /* 0x000000390000780c */ /* 0x000fe20000f44270 */
[----:B---3--:R-:W-:Y:S02]  /*10430*/  FMUL R13, R242, UR13 ;  /* 0x0000000df20d7c20 */ /* 0x008fe40008400000 */
[----:B------:R-:W-:Y:S01]  /*10440*/  @P3 STG.E.U16 desc[UR14][R2.64+0x70], R11 ;  /* 0x0000700b02003986 */ /* 0x000fe2000c10150e */
[C---:B------:R-:W-:Y:S01]  /*10450*/  ISETP.GT.AND P3, PT, R0.reuse, 0x40, P0 ;  /* 0x000000400000780c */ /* 0x040fe20000764270 */
[----:B------:R-:W-:Y:S02]  /*10460*/  FMUL R15, R241, UR13 ;  /* 0x0000000df10f7c20 */ /* 0x000fe40008400000 */
[----:B------:R-:W-:Y:S01]  /*10470*/  @P4 STG.E.U16 desc[UR14][R2.64+0x72], R12 ;  /* 0x0000720c02004986 */ /* 0x000fe2000c10150e */
[----:B------:R-:W-:Y:S02]  /*10480*/  ISETP.GT.AND P4, PT, R0, 0x41, P0 ;  /* 0x000000410000780c */ /* 0x000fe40000784270 */
[----:B------:R-:W-:-:S02]  /*10490*/  F2FP.F16.F32.PACK_AB R13, RZ, R13 ;  /* 0x0000000dff0d723e */ /* 0x000fc400000000ff */
[----:B------:R-:W-:-:S03]  /*104a0*/  F2FP.F16.F32.PACK_AB R15, RZ, R15 ;  /* 0x0000000fff0f723e */ /* 0x000fc600000000ff */
[----:B------:R-:W-:Y:S01]  /*104b0*/  @P5 STG.E.U16 desc[UR14][R4.64+0x70], R13 ;  /* 0x0000700d04005986 */ /* 0x000fe2000c10150e */
[----:B------:R-:W-:-:S03]  /*104c0*/  ISETP.GT.AND P5, PT, R0, 0x40, P1 ;  /* 0x000000400000780c */ /* 0x000fc60000fa4270 */
[----:B------:R-:W-:Y:S01]  /*104d0*/  @P2 STG.E.U16 desc[UR14][R4.64+0x72], R15 ;  /* 0x0000720f04002986 */ /* 0x000fe2000c10150e */
[----:B------:R-:W-:Y:S01]  /*104e0*/  ISETP.GT.AND P2, PT, R0, 0x41, P1 ;  /* 0x000000410000780c */ /* 0x000fe20000f44270 */
[----:B----4-:R-:W-:Y:S02]  /*104f0*/  FMUL R17, R240, UR13 ;  /* 0x0000000df0117c20 */ /* 0x010fe40008400000 */
[----:B------:R-:W-:Y:S01]  /*10500*/  @P3 STG.E.U16 desc[UR14][R2.64+0x80], R16 ;  /* 0x0000801002003986 */ /* 0x000fe2000c10150e */
[----:B------:R-:W-:-:S03]  /*10510*/  ISETP.GT.AND P3, PT, R0, 0x48, P0 ;  /* 0x000000480000780c */ /* 0x000fc60000764270 */
[----:B------:R-:W-:Y:S01]  /*10520*/  @P4 STG.E.U16 desc[UR14][R2.64+0x82], R18 ;  /* 0x0000821202004986 */ /* 0x000fe2000c10150e */
[----:B------:R-:W-:Y:S02]  /*10530*/  ISETP.GT.AND P4, PT, R0, 0x49, P0 ;  /* 0x000000490000780c */ /* 0x000fe40000784270 */
[----:B------:R-:W-:-:S05]  /*10540*/  F2FP.F16.F32.PACK_AB R17, RZ, R17 ;  /* 0x00000011ff11723e */ /* 0x000fca00000000ff */
[----:B------:R-:W-:Y:S01]  /*10550*/  @P5 STG.E.U16 desc[UR14][R4.64+0x80], R17 ;  /* 0x0000801104005986 */ /* 0x000fe2000c10150e */
[----:B------:R-:W-:-:S03]  /*10560*/  ISETP.GT.AND P5, PT, R0, 0x48, P1 ;  /* 0x000000480000780c */ /* 0x000fc60000fa4270 */
        /* <DEDUP_REMOVED lines=43> */
[C---:B------:R-:W-:Y:S02]  /*10820*/  ISETP.GT.AND P3, PT, R0.reuse, 0x78, P0 ;  /* 0x000000780000780c */ /* 0x040fe40000764270 */
[C---:B------:R-:W-:Y:S01]  /*10830*/  ISETP.GT.AND P0, PT, R0.reuse, 0x79, P0 ;  /* 0x000000790000780c */ /* 0x040fe20000704270 */
[----:B------:R-:W-:Y:S01]  /*10840*/  @P4 STG.E.U16 desc[UR14][R2.64+0xe2], R233 ;  /* 0x0000e2e902004986 */ /* 0x000fe2000c10150e */
[C---:B------:R-:W-:Y:S02]  /*10850*/  ISETP.GT.AND P4, PT, R0.reuse, 0x78, P1 ;  /* 0x000000780000780c */ /* 0x040fe40000f84270 */
[----:B------:R-:W-:Y:S01]  /*10860*/  ISETP.GT.AND P1, PT, R0, 0x79, P1 ;  /* 0x000000790000780c */ /* 0x000fe20000f24270 */
[----:B------:R-:W-:Y:S01]  /*10870*/  @P5 STG.E.U16 desc[UR14][R4.64+0xe0], R234 ;  /* 0x0000e0ea04005986 */ /* 0x000fe2000c10150e */
[----:B------:R-:W-:-:S03]  /*10880*/  USHF.L.U32 UR10, UR6, 0x1, URZ ;  /* 0x00000001060a7899 */ /* 0x000fc6000800063f */
[----:B------:R-:W-:Y:S04]  /*10890*/  @P2 STG.E.U16 desc[UR14][R4.64+0xe2], R235 ;  /* 0x0000e2eb04002986 */ /* 0x000fe8000c10150e */
[----:B------:R-:W-:Y:S04]  /*108a0*/  @P3 STG.E.U16 desc[UR14][R2.64+0xf0], R236 ;  /* 0x0000f0ec02003986 */ /* 0x000fe8000c10150e */
[----:B------:R-:W-:Y:S01]  /*108b0*/  @P0 STG.E.U16 desc[UR14][R2.64+0xf2], R237 ;  /* 0x0000f2ed02000986 */ /* 0x000fe2000c10150e */
[----:B------:R-:W-:-:S03]  /*108c0*/  ISETP.GT.AND P0, PT, R14, 0x48, PT ;  /* 0x000000480e00780c */ /* 0x000fc60003f04270 */
[----:B------:R-:W-:Y:S01]  /*108d0*/  @P4 STG.E.U16 desc[UR14][R4.64+0xf0], R238 ;  /* 0x0000f0ee04004986 */ /* 0x000fe2000c10150e */
[----:B------:R-:W-:-:S03]  /*108e0*/  USHF.L.U64.HI UR6, UR6, 0x1, UR7 ;  /* 0x0000000106067899 */ /* 0x000fc60008010207 */
[----:B------:R1:W-:Y:S01]  /*108f0*/  @P1 STG.E.U16 desc[UR14][R4.64+0xf2], R239 ;  /* 0x0000f2ef04001986 */ /* 0x0003e2000c10150e */
[----:B------:R-:W-:Y:S02]  /*10900*/  ISETP.GT.AND P1, PT, R14, 0x40, PT ;  /* 0x000000400e00780c */ /* 0x000fe40003f24270 */
[C---:B------:R-:W-:Y:S02]  /*10910*/  ISETP.GT.AND P3, PT, R0.reuse, RZ, P0 ;  /* 0x000000ff0000720c */ /* 0x040fe40000764270 */
[C---:B------:R-:W-:Y:S02]  /*10920*/  ISETP.GT.AND P5, PT, R0.reuse, RZ, P1 ;  /* 0x000000ff0000720c */ /* 0x040fe40000fa4270 */
[----:B------:R-:W-:Y:S02]  /*10930*/  ISETP.GT.AND P4, PT, R0, 0x1, P1 ;  /* 0x000000010000780c */ /* 0x000fe40000f84270 */
[----:B-1----:R-:W-:Y:S02]  /*10940*/  IADD3 R4, P6, R2, UR10, RZ ;  /* 0x0000000a02047c10 */ /* 0x002fe4000ffde0ff */
[----:B------:R-:W-:-:S02]  /*10950*/  ISETP.GT.AND P2, PT, R0, 0x1, P0 ;  /* 0x000000010000780c */ /* 0x000fc40000744270 */
[----:B------:R-:W-:Y:S02]  /*10960*/  IADD3.X R5, R3, UR6, RZ, P6, !PT ;  /* 0x0000000603057c10 */ /* 0x000fe4000b7fe4ff */
[----:B------:R-:W-:Y:S02]  /*10970*/  IADD3 R10, P6, R4, UR9, RZ ;  /* 0x00000009040a7c10 */ /* 0x000fe4000ffde0ff */
[----:B------:R-:W-:Y:S02]  /*10980*/  F2FP.F16.F32.PACK_AB R152, RZ, R152 ;  /* 0x00000098ff98723e */ /* 0x000fe400000000ff */
[----:B------:R-:W-:Y:S02]  /*10990*/  F2FP.F16.F32.PACK_AB R153, RZ, R153 ;  /* 0x00000099ff99723e */ /* 0x000fe400000000ff */
[----:B------:R-:W-:Y:S02]  /*109a0*/  F2FP.F16.F32.PACK_AB R154, RZ, R154 ;  /* 0x0000009aff9a723e */ /* 0x000fe400000000ff */
[----:B------:R-:W-:Y:S01]  /*109b0*/  IADD3.X R11, R5, UR8, RZ, P6, !PT ;  /* 0x00000008050b7c10 */ /* 0x000fe2000b7fe4ff */
[----:B------:R-:W-:Y:S01]  /*109c0*/  FMUL R6, R156, UR13 ;  /* 0x0000000d9c067c20 */ /* 0x000fe20008400000 */
[----:B------:R-:W-:Y:S01]  /*109d0*/  F2FP.F16.F32.PACK_AB R155, RZ, R155 ;  /* 0x0000009bff9b723e */ /* 0x000fe200000000ff */
[----:B------:R-:W-:Y:S01]  /*109e0*/  @P5 STG.E.U16 desc[UR14][R4.64], R152 ;  /* 0x0000009804005986 */ /* 0x000fe2000c10150e */
[----:B------:R-:W-:-:S03]  /*109f0*/  FMUL R7, R157, UR13 ;  /* 0x0000000d9d077c20 */ /* 0x000fc60008400000 */
[----:B------:R-:W-:Y:S01]  /*10a00*/  @P4 STG.E.U16 desc[UR14][R4.64+0x2], R153 ;  /* 0x0000029904004986 */ /* 0x000fe2000c10150e */
[----:B------:R-:W-:-:S03]  /*10a10*/  ISETP.GT.AND P4, PT, R0, 0x9, P1 ;  /* 0x000000090000780c */ /* 0x000fc60000f84270 */
[----:B------:R-:W-:Y:S01]  /*10a20*/  @P3 STG.E.U16 desc[UR14][R10.64], R154 ;  /* 0x0000009a0a003986 */ /* 0x000fe2000c10150e */
[C---:B------:R-:W-:Y:S01]  /*10a30*/  ISETP.GT.AND P3, PT, R0.reuse, 0x8, P1 ;  /* 0x000000080000780c */ /* 0x040fe20000f64270 */
[----:B------:R-:W-:Y:S01]  /*10a40*/  IMAD.U32 R9, RZ, RZ, UR9 ;  /* 0x00000009ff097e24 */ /* 0x000fe2000f8e00ff */
[----:B------:R-:W-:Y:S01]  /*10a50*/  F2FP.F16.F32.PACK_AB R6, RZ, R6 ;  /* 0x00000006ff06723e */ /* 0x000fe200000000ff */
[----:B------:R1:W-:Y:S01]  /*10a60*/  @P2 STG.E.U16 desc[UR14][R10.64+0x2], R155 ;  /* 0x0000029b0a002986 */ /* 0x0003e2000c10150e */
[----:B------:R-:W-:Y:S01]  /*10a70*/  ISETP.GT.AND P2, PT, R0, 0x8, P0 ;  /* 0x000000080000780c */ /* 0x000fe20000744270 */
[----:B------:R-:W-:Y:S01]  /*10a80*/  FMUL R8, R158, UR13 ;  /* 0x0000000d9e087c20 */ /* 0x000fe20008400000 */
[----:B------:R-:W-:-:S04]  /*10a90*/  F2FP.F16.F32.PACK_AB R7, RZ, R7 ;  /* 0x00000007ff07723e */ /* 0x000fc800000000ff */
[----:B------:R-:W-:Y:S02]  /*10aa0*/  F2FP.F16.F32.PACK_AB R8, RZ, R8 ;  /* 0x00000008ff08723e */ /* 0x000fe400000000ff */
[----:B-1----:R-:W-:Y:S01]  /*10ab0*/  PRMT R10, R6, 0x7610, R10 ;  /* 0x00007610060a7816 */ /* 0x002fe2000000000a */
[----:B------:R-:W-:Y:S01]  /*10ac0*/  IMAD.U32 R11, RZ, RZ, UR8 ;  /* 0x00000008ff0b7e24 */ /* 0x000fe2000f8e00ff */
[----:B------:R-:W-:Y:S02]  /*10ad0*/  IADD3 R6, P5, P6, R9, UR10, R2 ;  /* 0x0000000a09067c10 */ /* 0x000fe4000febe002 */
[----:B------:R-:W-:Y:S02]  /*10ae0*/  PRMT R9, R7, 0x7610, R9 ;  /* 0x0000761007097816 */ /* 0x000fe40000000009 */
[----:B------:R-:W-:Y:S01]  /*10af0*/  IADD3.X R7, R11, UR6, R3, P5, P6 ;  /* 0x000000060b077c10 */ /* 0x000fe2000afec403 */
[----:B------:R-:W-:Y:S01]  /*10b00*/  @P3 STG.E.U16 desc[UR14][R4.64+0x10], R10 ;  /* 0x0000100a04003986 */ /* 0x000fe2000c10150e */
[----:B------:R-:W-:-:S03]  /*10b10*/  ISETP.GT.AND P3, PT, R0, 0x9, P0 ;  /* 0x000000090000780c */ /* 0x000fc60000764270 */
[----:B------:R-:W-:Y:S01]  /*10b20*/  @P4 STG.E.U16 desc[UR14][R4.64+0x12], R9 ;  /* 0x0000120904004986 */ /* 0x000fe2000c10150e */
[C---:B------:R-:W-:Y:S01]  /*10b30*/  ISETP.GT.AND P4, PT, R0.reuse, 0x10, P1 ;  /* 0x000000100000780c */ /* 0x040fe20000f84270 */
[----:B------:R-:W-:Y:S01]  /*10b40*/  FMUL R159, R159, UR13 ;  /* 0x0000000d9f9f7c20 */ /* 0x000fe20008400000 */
[C---:B------:R-:W-:Y:S01]  /*10b50*/  ISETP.GT.AND P5, PT, R0.reuse, 0x11, P1 ;  /* 0x000000110000780c */ /* 0x040fe20000fa4270 */
[----:B------:R-:W-:Y:S01]  /*10b60*/  @P2 STG.E.U16 desc[UR14][R6.64+0x10], R8 ;  /* 0x0000100806002986 */ /* 0x000fe2000c10150e */
[----:B------:R-:W-:Y:S01]  /*10b70*/  ISETP.GT.AND P2, PT, R0, 0x10, P0 ;  /* 0x000000100000780c */ /* 0x000fe20000744270 */
[----:B------:R-:W-:Y:S01]  /*10b80*/  FMUL R160, R160, UR13 ;  /* 0x0000000da0a07c20 */ /* 0x000fe20008400000 */
[----:B------:R-:W-:Y:S01]  /*10b90*/  FMUL R161, R161, UR13 ;  /* 0x0000000da1a17c20 */ /* 0x000fe20008400000 */
[----:B------:R-:W-:Y:S01]  /*10ba0*/  FMUL R162, R162, UR13 ;  /* 0x0000000da2a27c20 */ /* 0x000fe20008400000 */
[----:B------:R-:W-:Y:S02]  /*10bb0*/  F2FP.F16.F32.PACK_AB R159, RZ, R159 ;  /* 0x0000009fff9f723e */ /* 0x000fe400000000ff */
[----:B------:R-:W-:-:S02]  /*10bc0*/  F2FP.F16.F32.PACK_AB R160, RZ, R160 ;  /* 0x000000a0ffa0723e */ /* 0x000fc400000000ff */
[----:B------:R-:W-:Y:S02]  /*10bd0*/  F2FP.F16.F32.PACK_AB R161, RZ, R161 ;  /* 0x000000a1ffa1723e */ /* 0x000fe400000000ff */
[----:B------:R-:W-:Y:S01]  /*10be0*/  F2FP.F16.F32.PACK_AB R162, RZ, R162 ;  /* 0x000000a2ffa2723e */ /* 0x000fe200000000ff */
[----:B------:R-:W-:Y:S01]  /*10bf0*/  @P3 STG.E.U16 desc[UR14][R6.64+0x12], R159 ;  /* 0x0000129f06003986 */ /* 0x000fe2000c10150e */
[----:B------:R-:W-:-:S03]  /*10c00*/  ISETP.GT.AND P3, PT, R0, 0x11, P0 ;  /* 0x000000110000780c */ /* 0x000fc60000764270 */
[----:B------:R-:W-:Y:S01]  /*10c10*/  @P4 STG.E.U16 desc[UR14][R4.64+0x20], R160 ;  /* 0x000020a004004986 */ /* 0x000fe2000c10150e */
[C---:B------:R-:W-:Y:S01]  /*10c20*/  ISETP.GT.AND P4, PT, R0.reuse, 0x18, P1 ;  /* 0x000000180000780c */ /* 0x040fe20000f84270 */
[----:B------:R-:W-:Y:S02]  /*10c30*/  FMUL R163, R163, UR13 ;  /* 0x0000000da3a37c20 */ /* 0x000fe40008400000 */
[----:B------:R-:W-:Y:S01]  /*10c40*/  @P5 STG.E.U16 desc[UR14][R4.64+0x22], R161 ;  /* 0x000022a104005986 */ /* 0x000fe2000c10150e */
[----:B------:R-:W-:Y:S01]  /*10c50*/  ISETP.GT.AND P5, PT, R0, 0x19, P1 ;  /* 0x000000190000780c */ /* 0x000fe20000fa4270 */
[----:B------:R-:W-:Y:S02]  /*10c60*/  FMUL R164, R164, UR13 ;  /* 0x0000000da4a47c20 */ /* 0x000fe40008400000 */
[----:B------:R-:W-:Y:S01]  /*10c70*/  @P2 STG.E.U16 desc[UR14][R6.64+0x20], R162 ;  /* 0x000020a206002986 */ /* 0x000fe2000c10150e */
[----:B------:R-:W-:Y:S01]  /*10c80*/  ISETP.GT.AND P2, PT, R0, 0x18, P0 ;  /* 0x000000180000780c */ /* 0x000fe20000744270 */
[----:B------:R-:W-:Y:S01]  /*10c90*/  FMUL R165, R165, UR13 ;  /* 0x0000000da5a57c20 */ /* 0x000fe20008400000 */
[----:B------:R-:W-:Y:S01]  /*10ca0*/  FMUL R166, R166, UR13 ;  /* 0x0000000da6a67c20 */ /* 0x000fe20008400000 */
[----:B------:R-:W-:-:S02]  /*10cb0*/  F2FP.F16.F32.PACK_AB R163, RZ, R163 ;  /* 0x000000a3ffa3723e */ /* 0x000fc400000000ff */
[----:B------:R-:W-:Y:S02]  /*10cc0*/  F2FP.F16.F32.PACK_AB R164, RZ, R164 ;  /* 0x000000a4ffa4723e */ /* 0x000fe400000000ff */
        /* <DEDUP_REMOVED lines=181> */
[C---:B------:R-:W-:Y:S02]  /*11820*/  ISETP.GT.AND P4, PT, R0.reuse, 0x71, P0 ;  /* 0x000000710000780c */ /* 0x040fe40000784270 */
[----:B------:R-:W-:Y:S01]  /*11830*/  ISETP.GT.AND P1, PT, R0, 0x79, P1 ;  /* 0x000000790000780c */ /* 0x000fe20000f24270 */
[----:B------:R-:W-:Y:S01]  /*11840*/  @P5 STG.E.U16 desc[UR14][R4.64+0xe2], R209 ;  /* 0x0000e2d104005986 */ /* 0x000fe2000c10150e */
[----:B------:R-:W-:-:S03]  /*11850*/  FMUL R211, R211, UR13 ;  /* 0x0000000dd3d37c20 */ /* 0x000fc60008400000 */
[----:B------:R-:W-:Y:S01]  /*11860*/  @P2 STG.E.U16 desc[UR14][R6.64+0xe0], R210 ;  /* 0x0000e0d206002986 */ /* 0x000fe2000c10150e */
[----:B------:R-:W-:Y:S01]  /*11870*/  ISETP.GT.AND P2, PT, R0, 0x78, P0 ;  /* 0x000000780000780c */ /* 0x000fe20000744270 */
[----:B------:R-:W-:Y:S01]  /*11880*/  FMUL R212, R212, UR13 ;  /* 0x0000000dd4d47c20 */ /* 0x000fe20008400000 */
[----:B------:R-:W-:Y:S01]  /*11890*/  FMUL R213, R213, UR13 ;  /* 0x0000000dd5d57c20 */ /* 0x000fe20008400000 */
[----:B------:R-:W-:Y:S02]  /*118a0*/  F2FP.F16.F32.PACK_AB R211, RZ, R211 ;  /* 0x000000d3ffd3723e */ /* 0x000fe400000000ff */
[----:B------:R-:W-:Y:S01]  /*118b0*/  ISETP.GT.AND P0, PT, R0, 0x79, P0 ;  /* 0x000000790000780c */ /* 0x000fe20000704270 */
[----:B------:R-:W-:Y:S01]  /*118c0*/  FMUL R214, R214, UR13 ;  /* 0x0000000dd6d67c20 */ /* 0x000fe20008400000 */
[----:B------:R-:W-:Y:S02]  /*118d0*/  F2FP.F16.F32.PACK_AB R212, RZ, R212 ;  /* 0x000000d4ffd4723e */ /* 0x000fe400000000ff */
[----:B------:R-:W-:Y:S01]  /*118e0*/  F2FP.F16.F32.PACK_AB R213, RZ, R213 ;  /* 0x000000d5ffd5723e */ /* 0x000fe200000000ff */
[----:B------:R-:W-:Y:S01]  /*118f0*/  @P4 STG.E.U16 desc[UR14][R6.64+0xe2], R211 ;  /* 0x0000e2d306004986 */ /* 0x000fe2000c10150e */
[----:B------:R-:W-:Y:S01]  /*11900*/  F2FP.F16.F32.PACK_AB R214, RZ, R214 ;  /* 0x000000d6ffd6723e */ /* 0x000fe200000000ff */
[----:B------:R-:W-:-:S02]  /*11910*/  USHF.L.U32 UR7, UR18, 0x8, URZ ;  /* 0x0000000812077899 */ /* 0x000fc4000800063f */
[----:B------:R-:W-:Y:S04]  /*11920*/  @P3 STG.E.U16 desc[UR14][R4.64+0xf0], R212 ;  /* 0x0000f0d404003986 */ /* 0x000fe8000c10150e */
[----:B------:R1:W-:Y:S01]  /*11930*/  @P1 STG.E.U16 desc[UR14][R4.64+0xf2], R213 ;  /* 0x0000f2d504001986 */ /* 0x0003e2000c10150e */
[----:B------:R-:W-:Y:S01]  /*11940*/  FMUL R215, R215, UR13 ;  /* 0x0000000dd7d77c20 */ /* 0x000fe20008400000 */
[----:B------:R-:W-:Y:S01]  /*11950*/  USHF.L.U64.HI UR6, UR18, 0x8, UR19 ;  /* 0x0000000812067899 */ /* 0x000fe20008010213 */
[----:B-1----:R-:W-:Y:S02]  /*11960*/  @P2 IMAD.MOV.U32 R4, RZ, RZ, R6 ;  /* 0x000000ffff042224 */ /* 0x002fe400078e0006 */
[----:B------:R-:W-:Y:S01]  /*11970*/  @P2 IMAD.MOV.U32 R5, RZ, RZ, R7 ;  /* 0x000000ffff052224 */ /* 0x000fe200078e0007 */
[----:B------:R-:W-:-:S04]  /*11980*/  F2FP.F16.F32.PACK_AB R215, RZ, R215 ;  /* 0x000000d7ffd7723e */ /* 0x000fc800000000ff */
[----:B------:R1:W-:Y:S01]  /*11990*/  @P2 STG.E.U16 desc[UR14][R4.64+0xf0], R214 ;  /* 0x0000f0d604002986 */ /* 0x0003e2000c10150e */
[C---:B------:R-:W-:Y:S01]  /*119a0*/  ISETP.GT.AND P3, PT, R14.reuse, 0x80, PT ;  /* 0x000000800e00780c */ /* 0x040fe20003f64270 */
[----:B------:R-:W-:Y:S01]  /*119b0*/  IMAD.U32 R9, RZ, RZ, UR6 ;  /* 0x00000006ff097e24 */ /* 0x000fe2000f8e00ff */
[----:B------:R-:W-:Y:S01]  /*119c0*/  ISETP.GT.AND P1, PT, R14, 0x88, PT ;  /* 0x000000880e00780c */ /* 0x000fe20003f24270 */
[----:B-1----:R-:W-:Y:S01]  /*119d0*/  @P0 IMAD.MOV.U32 R5, RZ, RZ, R7 ;  /* 0x000000ffff050224 */ /* 0x002fe200078e0007 */
[----:B------:R-:W-:Y:S01]  /*119e0*/  MOV R7, UR7 ;  /* 0x0000000700077c02 */ /* 0x000fe20008000f00 */
[----:B------:R-:W-:-:S03]  /*119f0*/  @P0 IMAD.MOV.U32 R4, RZ, RZ, R6 ;  /* 0x000000ffff040224 */ /* 0x000fc600078e0006 */
[----:B------:R-:W-:Y:S02]  /*11a00*/  IADD3 R6, P5, P6, R2, UR9, R7 ;  /* 0x0000000902067c10 */ /* 0x000fe4000febe007 */
[----:B------:R1:W-:Y:S01]  /*11a10*/  @P0 STG.E.U16 desc[UR14][R4.64+0xf2], R215 ;  /* 0x0000f2d704000986 */ /* 0x0003e2000c10150e */
[C---:B------:R-:W-:Y:S02]  /*11a20*/  ISETP.GT.AND P0, PT, R0.reuse, RZ, P3 ;  /* 0x000000ff0000720c */ /* 0x040fe40001f04270 */
[----:B------:R-:W-:Y:S02]  /*11a30*/  ISETP.GT.AND P2, PT, R0, 0x1, P3 ;  /* 0x000000010000780c */ /* 0x000fe40001f44270 */
[----:B------:R-:W-:Y:S01]  /*11a40*/  IADD3.X R7, R3, UR8, R9, P5, P6 ;  /* 0x0000000803077c10 */ /* 0x000fe2000afec409 */
[----:B------:R-:W-:Y:S01]  /*11a50*/  FMUL R88, R88, UR13 ;  /* 0x0000000d58587c20 */ /* 0x000fe20008400000 */
[----:B------:R-:W-:Y:S01]  /*11a60*/  ISETP.GT.AND P5, PT, R0, RZ, P1 ;  /* 0x000000ff0000720c */ /* 0x000fe20000fa4270 */
[----:B------:R-:W-:Y:S01]  /*11a70*/  FMUL R89, R89, UR13 ;  /* 0x0000000d59597c20 */ /* 0x000fe20008400000 */
[----:B-1----:R-:W-:Y:S01]  /*11a80*/  IADD3 R4, P4, R2, UR7, RZ ;  /* 0x0000000702047c10 */ /* 0x002fe2000ff9e0ff */
[----:B------:R-:W-:-:S03]  /*11a90*/  FMUL R90, R90, UR13 ;  /* 0x0000000d5a5a7c20 */ /* 0x000fc60008400000 */
[----:B------:R-:W-:Y:S02]  /*11aa0*/  IADD3.X R5, R3, UR6, RZ, P4, !PT ;  /* 0x0000000603057c10 */ /* 0x000fe4000a7fe4ff */
[----:B------:R-:W-:Y:S02]  /*11ab0*/  IADD3 R8, P4, R4, UR9, RZ ;  /* 0x0000000904087c10 */ /* 0x000fe4000ff9e0ff */
[----:B------:R-:W-:Y:S02]  /*11ac0*/  F2FP.F16.F32.PACK_AB R88, RZ, R88 ;  /* 0x00000058ff58723e */ /* 0x000fe400000000ff */
[----:B------:R-:W-:Y:S02]  /*11ad0*/  F2FP.F16.F32.PACK_AB R89, RZ, R89 ;  /* 0x00000059ff59723e */ /* 0x000fe400000000ff */
[----:B------:R-:W-:Y:S02]  /*11ae0*/  F2FP.F16.F32.PACK_AB R90, RZ, R90 ;  /* 0x0000005aff5a723e */ /* 0x000fe400000000ff */
[----:B------:R-:W-:Y:S01]  /*11af0*/  IADD3.X R9, R5, UR8, RZ, P4, !PT ;  /* 0x0000000805097c10 */ /* 0x000fe2000a7fe4ff */
[----:B------:R-:W-:Y:S01]  /*11b00*/  @P0 STG.E.U16 desc[UR14][R4.64], R88 ;  /* 0x0000005804000986 */ /* 0x000fe2000c10150e */
[----:B------:R-:W-:-:S02]  /*11b10*/  ISETP.GT.AND P0, PT, R0, 0x1, P1 ;  /* 0x000000010000780c */ /* 0x000fc40000f04270 */
[C---:B------:R-:W-:Y:S01]  /*11b20*/  ISETP.GT.AND P4, PT, R0.reuse, 0x9, P3 ;  /* 0x000000090000780c */ /* 0x040fe20001f84270 */
[----:B------:R-:W-:Y:S01]  /*11b30*/  @P2 STG.E.U16 desc[UR14][R4.64+0x2], R89 ;  /* 0x0000025904002986 */ /* 0x000fe2000c10150e */
[C---:B------:R-:W-:Y:S01]  /*11b40*/  ISETP.GT.AND P2, PT, R0.reuse, 0x8, P3 ;  /* 0x000000080000780c */ /* 0x040fe20001f44270 */
[----:B------:R-:W-:Y:S02]  /*11b50*/  FMUL R91, R91, UR13 ;  /* 0x0000000d5b5b7c20 */ /* 0x000fe40008400000 */
[----:B------:R-:W-:Y:S01]  /*11b60*/  @P5 STG.E.U16 desc[UR14][R8.64], R90 ;  /* 0x0000005a08005986 */ /* 0x000fe2000c10150e */
[----:B------:R-:W-:Y:S01]  /*11b70*/  ISETP.GT.AND P5, PT, R0, 0x8, P1 ;  /* 0x000000080000780c */ /* 0x000fe20000fa4270 */
[----:B------:R-:W-:Y:S01]  /*11b80*/  FMUL R92, R92, UR13 ;  /* 0x0000000d5c5c7c20 */ /* 0x000fe20008400000 */
[----:B------:R-:W-:Y:S01]  /*11b90*/  FMUL R93, R93, UR13 ;  /* 0x0000000d5d5d7c20 */ /* 0x000fe20008400000 */
[----:B------:R-:W-:Y:S01]  /*11ba0*/  FMUL R94, R94, UR13 ;  /* 0x0000000d5e5e7c20 */ /* 0x000fe20008400000 */
[----:B------:R-:W-:-:S02]  /*11bb0*/  F2FP.F16.F32.PACK_AB R91, RZ, R91 ;  /* 0x0000005bff5b723e */ /* 0x000fc400000000ff */
[----:B------:R-:W-:Y:S02]  /*11bc0*/  F2FP.F16.F32.PACK_AB R92, RZ, R92 ;  /* 0x0000005cff5c723e */ /* 0x000fe400000000ff */
[----:B------:R-:W-:Y:S02]  /*11bd0*/  F2FP.F16.F32.PACK_AB R93, RZ, R93 ;  /* 0x0000005dff5d723e */ /* 0x000fe400000000ff */
[----:B------:R-:W-:Y:S01]  /*11be0*/  F2FP.F16.F32.PACK_AB R94, RZ, R94 ;  /* 0x0000005eff5e723e */ /* 0x000fe200000000ff */
[----:B------:R1:W-:Y:S01]  /*11bf0*/  @P0 STG.E.U16 desc[UR14][R8.64+0x2], R91 ;  /* 0x0000025b08000986 */ /* 0x0003e2000c10150e */
[----:B------:R-:W-:-:S03]  /*11c00*/  ISETP.GT.AND P0, PT, R0, 0x9, P1 ;  /* 0x000000090000780c */ /* 0x000fc60000f04270 */
[----:B------:R-:W-:Y:S01]  /*11c10*/  @P2 STG.E.U16 desc[UR14][R4.64+0x10], R92 ;  /* 0x0000105c04002986 */ /* 0x000fe2000c10150e */
[----:B------:R-:W-:-:S03]  /*11c20*/  ISETP.GT.AND P2, PT, R0, 0x10, P3 ;  /* 0x000000100000780c */ /* 0x000fc60001f44270 */
        /* <DEDUP_REMOVED lines=140> */
[----:B------:R-:W-:Y:S04]  /*124f0*/  @P0 STG.E.U16 desc[UR14][R6.64+0x92], R127 ;  /* 0x0000927f06000986 */ /* 0x000fe8000c10150e */
[----:B------:R-:W-:Y:S01]  /*12500*/  @P2 STG.E.U16 desc[UR14][R4.64+0xa0], R128 ;  /* 0x0000a08004002986 */ /* 0x000fe2000c10150e */
[----:B------:R-:W-:-:S03]  /*12510*/  ISETP.GT.AND P2, PT, R0, 0x51, P1 ;  /* 0x000000510000780c */ /* 0x000fc60000f44270 */
[----:B------:R-:W-:Y:S01]  /*12520*/  @P4 STG.E.U16 desc[UR14][R4.64+0xa2], R129 ;  /* 0x0000a28104004986 */ /* 0x000fe2000c10150e */
[----:B------:R-:W-:-:S03]  /*12530*/  FMUL R131, R131, UR13 ;  /* 0x0000000d83837c20 */ /* 0x000fc60008400000 */
[----:B------:R-:W-:Y:S01]  /*12540*/  @P5 STG.E.U16 desc[UR14][R6.64+0xa0], R130 ;  /* 0x0000a08206005986 */ /* 0x000fe2000c10150e */
[----:B------:R-:W-:Y:S01]  /*12550*/  ISETP.GT.AND P5, PT, R0, 0x59, P3 ;  /* 0x000000590000780c */ /* 0x000fe20001fa4270 */
[----:B------:R-:W-:Y:S01]  /*12560*/  FMUL R133, R133, UR13 ;  /* 0x0000000d85857c20 */ /* 0x000fe20008400000 */
[----:B------:R-:W-:-:S04]  /*12570*/  F2FP.F16.F32.PACK_AB R131, RZ, R131 ;  /* 0x00000083ff83723e */ /* 0x000fc800000000ff */
[----:B------:R-:W-:Y:S01]  /*12580*/  F2FP.F16.F32.PACK_AB R133, RZ, R133 ;  /* 0x00000085ff85723e */ /* 0x000fe200000000ff */
[----:B------:R-:W-:Y:S01]  /*12590*/  @P2 STG.E.U16 desc[UR14][R6.64+0xa2], R131 ;  /* 0x0000a28306002986 */ /* 0x000fe2000c10150e */
[C---:B------:R-:W-:Y:S02]  /*125a0*/  ISETP.GT.AND P4, PT, R0.reuse, 0x58, P3 ;  /* 0x000000580000780c */ /* 0x040fe40001f84270 */
[----:B------:R-:W-:Y:S01]  /*125b0*/  ISETP.GT.AND P0, PT, R0, 0x58, P1 ;  /* 0x000000580000780c */ /* 0x000fe20000f04270 */
[----:B------:R-:W-:Y:S01]  /*125c0*/  FMUL R132, R132, UR13 ;  /* 0x0000000d84847c20 */ /* 0x000fe20008400000 */
[C---:B------:R-:W-:Y:S01]  /*125d0*/  ISETP.GT.AND P2, PT, R0.reuse, 0x59, P1 ;  /* 0x000000590000780c */ /* 0x040fe20000f44270 */
[----:B------:R-:W-:Y:S01]  /*125e0*/  @P5 STG.E.U16 desc[UR14][R4.64+0xb2], R133 ;  /* 0x0000b28504005986 */ /* 0x000fe2000c10150e */
[----:B------:R-:W-:Y:S01]  /*125f0*/  ISETP.GT.AND P5, PT, R0, 0x60, P3 ;  /* 0x000000600000780c */ /* 0x000fe20001fa4270 */
[----:B------:R-:W-:Y:S01]  /*12600*/  FMUL R134, R134, UR13 ;  /* 0x0000000d86867c20 */ /* 0x000fe20008400000 */
        /* <DEDUP_REMOVED lines=8> */
[----:B------:R-:W-:Y:S01]  /*12690*/  @P4 STG.E.U16 desc[UR14][R4.64+0xb0], R132 ;  /* 0x0000b08404004986 */ /* 0x000fe2000c10150e */
[----:B------:R-:W-:-:S03]  /*126a0*/  F2FP.F16.F32.PACK_AB R137, RZ, R137 ;  /* 0x00000089ff89723e */ /* 0x000fc600000000ff */
[----:B------:R-:W-:Y:S01]  /*126b0*/  @P0 STG.E.U16 desc[UR14][R6.64+0xb0], R134 ;  /* 0x0000b08606000986 */ /* 0x000fe2000c10150e */
[----:B------:R-:W-:-:S03]  /*126c0*/  ISETP.GT.AND P4, PT, R0, 0x60, P1 ;  /* 0x000000600000780c */ /* 0x000fc60000f84270 */
[----:B------:R-:W-:Y:S01]  /*126d0*/  @P2 STG.E.U16 desc[UR14][R6.64+0xb2], R135 ;  /* 0x0000b28706002986 */ /* 0x000fe2000c10150e */
[----:B------:R-:W-:-:S03]  /*126e0*/  FMUL R138, R138, UR13 ;  /* 0x0000000d8a8a7c20 */ /* 0x000fc60008400000 */
[----:B------:R-:W-:Y:S01]  /*126f0*/  @P5 STG.E.U16 desc[UR14][R4.64+0xc0], R136 ;  /* 0x0000c08804005986 */ /* 0x000fe2000c10150e */
[----:B------:R-:W-:-:S03]  /*12700*/  ISETP.GT.AND P5, PT, R0, 0x61, P1 ;  /* 0x000000610000780c */ /* 0x000fc60000fa4270 */
[----:B------:R-:W-:Y:S01]  /*12710*/  @P6 STG.E.U16 desc[UR14][R4.64+0xc2], R137 ;  /* 0x0000c28904006986 */ /* 0x000fe2000c10150e */
[----:B------:R-:W-:Y:S01]  /*12720*/  ISETP.GT.AND P6, PT, R0, 0x68, P3 ;  /* 0x000000680000780c */ /* 0x000fe20001fc4270 */
[----:B------:R-:W-:Y:S01]  /*12730*/  FMUL R139, R139, UR13 ;  /* 0x0000000d8b8b7c20 */ /* 0x000fe20008400000 */
[----:B------:R-:W-:Y:S01]  /*12740*/  FMUL R140, R140, UR13 ;  /* 0x0000000d8c8c7c20 */ /* 0x000fe20008400000 */
[----:B------:R-:W-:-:S03]  /*12750*/  F2FP.F16.F32.PACK_AB R138, RZ, R138 ;  /* 0x0000008aff8a723e */ /* 0x000fc600000000ff */
        /* <DEDUP_REMOVED lines=11> */
[----:B------:R-:W-:-:S03]  /*12810*/  F2FP.F16.F32.PACK_AB R141, RZ, R141 ;  /* 0x0000008dff8d723e */ /* 0x000fc600000000ff */
[----:B------:R-:W-:Y:S02]  /*12820*/  F2FP.F16.F32.PACK_AB R142, RZ, R142 ;  /* 0x0000008eff8e723e */ /* 0x000fe400000000ff */
[----:B------:R-:W-:Y:S01]  /*12830*/  F2FP.F16.F32.PACK_AB R143, RZ, R143 ;  /* 0x0000008fff8f723e */ /* 0x000fe200000000ff */
[----:B------:R-:W-:Y:S04]  /*12840*/  @P4 STG.E.U16 desc[UR14][R4.64+0xd2], R141 ;  /* 0x0000d28d04004986 */ /* 0x000fe8000c10150e */
[----:B------:R-:W-:Y:S01]  /*12850*/  @P5 STG.E.U16 desc[UR14][R6.64+0xd0], R142 ;  /* 0x0000d08e06005986 */ /* 0x000fe2000c10150e */
[----:B------:R-:W-:-:S03]  /*12860*/  ISETP.GT.AND P5, PT, R0, 0x70, P3 ;  /* 0x000000700000780c */ /* 0x000fc60001fa4270 */
[----:B------:R-:W-:Y:S01]  /*12870*/  @P6 STG.E.U16 desc[UR14][R6.64+0xd2], R143 ;  /* 0x0000d28f06006986 */ /* 0x000fe2000c10150e */
[----:B------:R-:W-:Y:S01]  /*12880*/  ISETP.GT.AND P6, PT, R0, 0x71, P3 ;  /* 0x000000710000780c */ /* 0x000fe20001fc4270 */
[----:B------:R-:W-:Y:S01]  /*12890*/  FMUL R144, R144, UR13 ;  /* 0x0000000d90907c20 */ /* 0x000fe20008400000 */
[----:B------:R-:W-:Y:S01]  /*128a0*/  FMUL R145, R145, UR13 ;  /* 0x0000000d91917c20 */ /* 0x000fe20008400000 */
[----:B------:R-:W-:-:S03]  /*128b0*/  ISETP.GT.AND P4, PT, R0, 0x70, P1 ;  /* 0x000000700000780c */ /* 0x000fc60000f84270 */
[----:B------:R-:W-:Y:S02]  /*128c0*/  F2FP.F16.F32.PACK_AB R144, RZ, R144 ;  /* 0x00000090ff90723e */ /* 0x000fe400000000ff */
[----:B------:R-:W-:Y:S01]  /*128d0*/  F2FP.F16.F32.PACK_AB R145, RZ, R145 ;  /* 0x00000091ff91723e */ /* 0x000fe200000000ff */
[----:B------:R-:W-:Y:S02]  /*128e0*/  FMUL R146, R146, UR13 ;  /* 0x0000000d92927c20 */ /* 0x000fe40008400000 */
[----:B------:R-:W-:Y:S01]  /*128f0*/  @P5 STG.E.U16 desc[UR14][R4.64+0xe0], R144 ;  /* 0x0000e09004005986 */ /* 0x000fe2000c10150e */
[----:B------:R-:W-:-:S03]  /*12900*/  ISETP.GT.AND P5, PT, R0, 0x71, P1 ;  /* 0x000000710000780c */ /* 0x000fc60000fa4270 */
[----:B------:R-:W-:Y:S01]  /*12910*/  @P6 STG.E.U16 desc[UR14][R4.64+0xe2], R145 ;  /* 0x0000e29104006986 */ /* 0x000fe2000c10150e */
[C---:B------:R-:W-:Y:S02]  /*12920*/  ISETP.GT.AND P6, PT, R0.reuse, 0x78, P3 ;  /* 0x000000780000780c */ /* 0x040fe40001fc4270 */
[----:B------:R-:W-:Y:S01]  /*12930*/  ISETP.GT.AND P3, PT, R0, 0x79, P3 ;  /* 0x000000790000780c */ /* 0x000fe20001f64270 */
[----:B------:R-:W-:Y:S01]  /*12940*/  FMUL R147, R147, UR13 ;  /* 0x0000000d93937c20 */ /* 0x000fe20008400000 */
[----:B------:R-:W-:Y:S01]  /*12950*/  F2FP.F16.F32.PACK_AB R146, RZ, R146 ;  /* 0x00000092ff92723e */ /* 0x000fe200000000ff */
[----:B------:R-:W-:Y:S01]  /*12960*/  FMUL R149, R149, UR13 ;  /* 0x0000000d95957c20 */ /* 0x000fe20008400000 */
[----:B------:R-:W-:Y:S02]  /*12970*/  FMUL R148, R148, UR13 ;  /* 0x0000000d94947c20 */ /* 0x000fe40008400000 */
[----:B------:R-:W-:Y:S01]  /*12980*/  F2FP.F16.F32.PACK_AB R147, RZ, R147 ;  /* 0x00000093ff93723e */ /* 0x000fe200000000ff */
[----:B------:R-:W-:Y:S01]  /*12990*/  @P4 STG.E.U16 desc[UR14][R6.64+0xe0], R146 ;  /* 0x0000e09206004986 */ /* 0x000fe2000c10150e */
[----:B------:R-:W-:-:S02]  /*129a0*/  ISETP.GT.AND P4, PT, R0, 0x78, P1 ;  /* 0x000000780000780c */ /* 0x000fc40000f84270 */
[----:B------:R-:W-:Y:S02]  /*129b0*/  F2FP.F16.F32.PACK_AB R149, RZ, R149 ;  /* 0x00000095ff95723e */ /* 0x000fe400000000ff */
[----:B------:R-:W-:Y:S01]  /*129c0*/  ISETP.GT.AND P2, PT, R14, 0xc0, PT ;  /* 0x000000c00e00780c */ /* 0x000fe20003f44270 */
[----:B------:R-:W-:Y:S01]  /*129d0*/  @P5 STG.E.U16 desc[UR14][R6.64+0xe2], R147 ;  /* 0x0000e29306005986 */ /* 0x000fe2000c10150e */
[C---:B------:R-:W-:Y:S01]  /*129e0*/  ISETP.GT.AND P1, PT, R0.reuse, 0x79, P1 ;  /* 0x000000790000780c */ /* 0x040fe20000f24270 */
[----:B-1----:R-:W-:Y:S01]  /*129f0*/  IMAD.U32 R9, RZ, RZ, UR18 ;  /* 0x00000012ff097e24 */ /* 0x002fe2000f8e00ff */
[----:B------:R-:W-:Y:S01]  /*12a00*/  F2FP.F16.F32.PACK_AB R148, RZ, R148 ;  /* 0x00000094ff94723e */ /* 0x000fe200000000ff */
[----:B------:R-:W-:Y:S01]  /*12a10*/  @P3 STG.E.U16 desc[UR14][R4.64+0xf2], R149 ;  /* 0x0000f29504003986 */ /* 0x000fe2000c10150e */
[----:B------:R-:W-:Y:S01]  /*12a20*/  ISETP.GT.AND P3, PT, R0, RZ, P2 ;  /* 0x000000ff0000720c */ /* 0x000fe20001764270 */
[----:B------:R-:W-:Y:S01]  /*12a30*/  FMUL R150, R150, UR13 ;  /* 0x0000000d96967c20 */ /* 0x000fe20008400000 */
[----:B------:R-:W-:Y:S01]  /*12a40*/  FMUL R151, R151, UR13 ;  /* 0x0000000d97977c20 */ /* 0x000fe20008400000 */
[----:B------:R-:W-:Y:S01]  /*12a50*/  UIMAD UR6, UR19, 0x180, URZ ;  /* 0x00000180130678a4 */ /* 0x000fe2000f8e023f */
[----:B------:R-:W-:Y:S01]  /*12a60*/  FMUL R24, R24, UR13 ;  /* 0x0000000d18187c20 */ /* 0x000fe20008400000 */
[----:B------:R-:W-:Y:S01]  /*12a70*/  IMAD.WIDE.U32 R2, R9, 0x180, R2 ;  /* 0x0000018009027825 */ /* 0x000fe200078e0002 */
[----:B------:R1:W-:Y:S01]  /*12a80*/  @P6 STG.E.U16 desc[UR14][R4.64+0xf0], R148 ;  /* 0x0000f09404006986 */ /* 0x0003e2000c10150e */
[----:B------:R-:W-:-:S02]  /*12a90*/  F2FP.F16.F32.PACK_AB R150, RZ, R150 ;  /* 0x00000096ff96723e */ /* 0x000fc400000000ff */
[----:B------:R-:W-:Y:S01]  /*12aa0*/  F2FP.F16.F32.PACK_AB R151, RZ, R151 ;  /* 0x00000097ff97723e */ /* 0x000fe200000000ff */
[----:B------:R-:W-:Y:S01]  /*12ab0*/  VIADD R3, R3, UR6 ;  /* 0x0000000603037c36 */ /* 0x000fe20008000000 */
[----:B------:R-:W-:Y:S02]  /*12ac0*/  ISETP.GT.AND P5, PT, R0, 0x1, P2 ;  /* 0x000000010000780c */ /* 0x000fe400017a4270 */
[----:B------:R-:W-:Y:S01]  /*12ad0*/  F2FP.F16.F32.PACK_AB R24, RZ, R24 ;  /* 0x00000018ff18723e */ /* 0x000fe200000000ff */
[----:B------:R-:W-:Y:S01]  /*12ae0*/  FMUL R25, R25, UR13 ;  /* 0x0000000d19197c20 */ /* 0x000fe20008400000 */
[----:B-1----:R-:W-:Y:S02]  /*12af0*/  @P4 IMAD.MOV.U32 R4, RZ, RZ, R6 ;  /* 0x000000ffff044224 */ /* 0x002fe400078e0006 */
[----:B------:R-:W-:Y:S01]  /*12b00*/  @P4 IMAD.MOV.U32 R5, RZ, RZ, R7 ;  /* 0x000000ffff054224 */ /* 0x000fe200078e0007 */
[----:B------:R-:W-:-:S04]  /*12b10*/  ISETP.GT.AND P0, PT, R14, 0xc8, PT ;  /* 0x000000c80e00780c */ /* 0x000fc80003f04270 */
[----:B------:R1:W-:Y:S01]  /*12b20*/  @P4 STG.E.U16 desc[UR14][R4.64+0xf0], R150 ;  /* 0x0000f09604004986 */ /* 0x0003e2000c10150e */
[----:B------:R-:W-:-:S03]  /*12b30*/  F2FP.F16.F32.PACK_AB R25, RZ, R25 ;  /* 0x00000019ff19723e */ /* 0x000fc600000000ff */
[----:B------:R2:W-:Y:S04]  /*12b40*/  @P1 STG.E.U16 desc[UR14][R6.64+0xf2], R151 ;  /* 0x0000f29706001986 */ /* 0x0005e8000c10150e */
[----:B------:R-:W-:Y:S01]  /*12b50*/  @P3 STG.E.U16 desc[UR14][R2.64], R24 ;  /* 0x0000001802003986 */ /* 0x000fe2000c10150e */
[----:B------:R-:W-:Y:S01]  /*12b60*/  ISETP.GT.AND P3, PT, R0, RZ, P0 ;  /* 0x000000ff0000720c */ /* 0x000fe20000764270 */
[----:B------:R-:W-:Y:S01]  /*12b70*/  FMUL R26, R26, UR13 ;  /* 0x0000000d1a1a7c20 */ /* 0x000fe20008400000 */
[----:B-1----:R-:W-:Y:S01]  /*12b80*/  IADD3 R4, P1, R2, UR9, RZ ;  /* 0x0000000902047c10 */ /* 0x002fe2000ff3e0ff */
[----:B------:R-:W-:Y:S01]  /*12b90*/  @P5 STG.E.U16 desc[UR14][R2.64+0x2], R25 ;  /* 0x0000021902005986 */ /* 0x000fe2000c10150e */
[C---:B------:R-:W-:Y:S02]  /*12ba0*/  ISETP.GT.AND P6, PT, R0.reuse, 0x1, P0 ;  /* 0x000000010000780c */ /* 0x040fe400007c4270 */
[----:B------:R-:W-:Y:S01]  /*12bb0*/  ISETP.GT.AND P5, PT, R0, 0x8, P2 ;  /* 0x000000080000780c */ /* 0x000fe200017a4270 */
[----:B------:R-:W-:Y:S01]  /*12bc0*/  FMUL R27, R27, UR13 ;  /* 0x0000000d1b1b7c20 */ /* 0x000fe20008400000 */
[----:B------:R-:W-:-:S02]  /*12bd0*/  F2FP.F16.F32.PACK_AB R26, RZ, R26 ;  /* 0x0000001aff1a723e */ /* 0x000fc400000000ff */
[----:B------:R-:W-:Y:S02]  /*12be0*/  IADD3.X R5, R3, UR8, RZ, P1, !PT ;  /* 0x0000000803057c10 */ /* 0x000fe40008ffe4ff */
[----:B------:R-:W-:Y:S01]  /*12bf0*/  ISETP.GT.AND P4, PT, R0, 0x9, P2 ;  /* 0x000000090000780c */ /* 0x000fe20001784270 */
[----:B------:R-:W-:Y:S01]  /*12c00*/  FMUL R28, R28, UR13 ;  /* 0x0000000d1c1c7c20 */ /* 0x000fe20008400000 */
[----:B------:R-:W-:Y:S01]  /*12c10*/  FMUL R29, R29, UR13 ;  /* 0x0000000d1d1d7c20 */ /* 0x000fe20008400000 */
[----:B------:R-:W-:Y:S01]  /*12c20*/  @P3 STG.E.U16 desc[UR14][R4.64], R26 ;  /* 0x0000001a04003986 */ /* 0x000fe2000c10150e */
[----:B------:R-:W-:Y:S02]  /*12c30*/  F2FP.F16.F32.PACK_AB R27, RZ, R27 ;  /* 0x0000001bff1b723e */ /* 0x000fe400000000ff */
[----:B------:R-:W-:Y:S02]  /*12c40*/  ISETP.GT.AND P3, PT, R0, 0x8, P0 ;  /* 0x000000080000780c */ /* 0x000fe40000764270 */
[----:B------:R-:W-:Y:S01]  /*12c50*/  F2FP.F16.F32.PACK_AB R28, RZ, R28 ;  /* 0x0000001cff1c723e */ /* 0x000fe200000000ff */
[----:B------:R-:W-:Y:S01]  /*12c60*/  FMUL R30, R30, UR13 ;  /* 0x0000000d1e1e7c20 */ /* 0x000fe20008400000 */
[----:B------:R-:W-:Y:S01]  /*12c70*/  F2FP.F16.F32.PACK_AB R29, RZ, R29 ;  /* 0x0000001dff1d723e */ /* 0x000fe200000000ff */
[----:B------:R-:W-:Y:S01]  /*12c80*/  @P6 STG.E.U16 desc[UR14][R4.64+0x2], R27 ;  /* 0x0000021b04006986 */ /* 0x000fe2000c10150e */
[----:B------:R-:W-:-:S03]  /*12c90*/  ISETP.GT.AND P6, PT, R0, 0x9, P0 ;  /* 0x000000090000780c */ /* 0x000fc600007c4270 */
[----:B------:R-:W-:Y:S01]  /*12ca0*/  @P5 STG.E.U16 desc[UR14][R2.64+0x10], R28 ;  /* 0x0000101c02005986 */ /* 0x000fe2000c10150e */
[C---:B------:R-:W-:Y:S01]  /*12cb0*/  ISETP.GT.AND P5, PT, R0.reuse, 0x10, P2 ;  /* 0x000000100000780c */ /* 0x040fe200017a4270 */
[----:B------:R-:W-:Y:S01]  /*12cc0*/  FMUL R31, R31, UR13 ;  /* 0x0000000d1f1f7c20 */ /* 0x000fe20008400000 */
[----:B------:R-:W-:Y:S01]  /*12cd0*/  F2FP.F16.F32.PACK_AB R30, RZ, R30 ;  /* 0x0000001eff1e723e */ /* 0x000fe200000000ff */
[----:B------:R-:W-:Y:S01]  /*12ce0*/  @P4 STG.E.U16 desc[UR14][R2.64+0x12], R29 ;  /* 0x0000121d02004986 */ /* 0x000fe2000c10150e */
[----:B------:R-:W-:Y:S01]  /*12cf0*/  ISETP.GT.AND P4, PT, R0, 0x11, P2 ;  /* 0x000000110000780c */ /* 0x000fe20001784270 */
[----:B------:R-:W-:Y:S01]  /*12d00*/  FMUL R32, R32, UR13 ;  /* 0x0000000d20207c20 */ /* 0x000fe20008400000 */
[----:B------:R-:W-:Y:S01]  /*12d10*/  FMUL R33, R33, UR13 ;  /* 0x0000000d21217c20 */ /* 0x000fe20008400000 */
[----:B------:R-:W-:Y:S01]  /*12d20*/  @P3 STG.E.U16 desc[UR14][R4.64+0x10], R30 ;  /* 0x0000101e04003986 */ /* 0x000fe2000c10150e */
[----:B------:R-:W-:Y:S02]  /*12d30*/  F2FP.F16.F32.PACK_AB R31, RZ, R31 ;  /* 0x0000001fff1f723e */ /* 0x000fe400000000ff */
[----:B------:R-:W-:-:S02]  /*12d40*/  ISETP.GT.AND P3, PT, R0, 0x10, P0 ;  /* 0x000000100000780c */ /* 0x000fc40000764270 */
[----:B------:R-:W-:Y:S01]  /*12d50*/  F2FP.F16.F32.PACK_AB R32, RZ, R32 ;  /* 0x00000020ff20723e */ /* 0x000fe200000000ff */
[----:B------:R-:W-:Y:S01]  /*12d60*/  FMUL R34, R34, UR13 ;  /* 0x0000000d22227c20 */ /* 0x000fe20008400000 */
[----:B------:R-:W-:Y:S01]  /*12d70*/  F2FP.F16.F32.PACK_AB R33, RZ, R33 ;  /* 0x00000021ff21723e */ /* 0x000fe200000000ff */
[----:B------:R-:W-:Y:S01]  /*12d80*/  @P6 STG.E.U16 desc[UR14][R4.64+0x12], R31 ;  /* 0x0000121f04006986 */ /* 0x000fe2000c10150e */
[----:B------:R-:W-:-:S03]  /*12d90*/  ISETP.GT.AND P6, PT, R0, 0x11, P0 ;  /* 0x000000110000780c */ /* 0x000fc600007c4270 */
[----:B------:R-:W-:Y:S01]  /*12da0*/  @P5 STG.E.U16 desc[UR14][R2.64+0x20], R32 ;  /* 0x0000202002005986 */ /* 0x000fe2000c10150e */
[----:B------:R-:W-:-:S03]  /*12db0*/  F2FP.F16.F32.PACK_AB R34, RZ, R34 ;  /* 0x00000022ff22723e */ /* 0x000fc600000000ff */
[----:B------:R-:W-:Y:S01]  /*12dc0*/  @P4 STG.E.U16 desc[UR14][R2.64+0x22], R33 ;  /* 0x0000222102004986 */ /* 0x000fe2000c10150e */
[C---:B------:R-:W-:Y:S01]  /*12dd0*/  ISETP.GT.AND P4, PT, R0.reuse, 0x18, P2 ;  /* 0x000000180000780c */ /* 0x040fe20001784270 */
[----:B------:R-:W-:Y:S01]  /*12de0*/  FMUL R35, R35, UR13 ;  /* 0x0000000d23237c20 */ /* 0x000fe20008400000 */
[----:B------:R-:W-:Y:S01]  /*12df0*/  ISETP.GT.AND P5, PT, R0, 0x19, P2 ;  /* 0x000000190000780c */ /* 0x000fe200017a4270 */
[----:B------:R-:W-:Y:S01]  /*12e00*/  FMUL R36, R36, UR13 ;  /* 0x0000000d24247c20 */ /* 0x000fe20008400000 */
[----:B------:R-:W-:Y:S01]  /*12e10*/  FMUL R37, R37, UR13 ;  /* 0x0000000d25257c20 */ /* 0x000fe20008400000 */
[----:B------:R-:W-:Y:S01]  /*12e20*/  @P3 STG.E.U16 desc[UR14][R4.64+0x20], R34 ;  /* 0x0000202204003986 */ /* 0x000fe2000c10150e */
[----:B------:R-:W-:Y:S02]  /*12e30*/  ISETP.GT.AND P3, PT, R0, 0x18, P0 ;  /* 0x000000180000780c */ /* 0x000fe40000764270 */
[----:B------:R-:W-:Y:S01]  /*12e40*/  F2FP.F16.F32.PACK_AB R35, RZ, R35 ;  /* 0x00000023ff23723e */ /* 0x000fe200000000ff */
[----:B------:R-:W-:Y:S01]  /*12e50*/  FMUL R38, R38, UR13 ;  /* 0x0000000d26267c20 */ /* 0x000fe20008400000 */
[----:B------:R-:W-:-:S02]  /*12e60*/  F2FP.F16.F32.PACK_AB R36, RZ, R36 ;  /* 0x00000024ff24723e */ /* 0x000fc400000000ff */
[----:B------:R-:W-:Y:S01]  /*12e70*/  F2FP.F16.F32.PACK_AB R37, RZ, R37 ;  /* 0x00000025ff25723e */ /* 0x000fe200000000ff */
[----:B------:R-:W-:Y:S01]  /*12e80*/  @P6 STG.E.U16 desc[UR14][R4.64+0x22], R35 ;  /* 0x0000222304006986 */ /* 0x000fe2000c10150e */
[----:B------:R-:W-:-:S03]  /*12e90*/  F2FP.F16.F32.PACK_AB R38, RZ, R38 ;  /* 0x00000026ff26723e */ /* 0x000fc600000000ff */
[----:B------:R-:W-:Y:S01]  /*12ea0*/  @P4 STG.E.U16 desc[UR14][R2.64+0x30], R36 ;  /* 0x0000302402004986 */ /* 0x000fe2000c10150e */
[C---:B------:R-:W-:Y:S02]  /*12eb0*/  ISETP.GT.AND P4, PT, R0.reuse, 0x19, P0 ;  /* 0x000000190000780c */ /* 0x040fe40000784270 */
[C---:B------:R-:W-:Y:S01]  /*12ec0*/  ISETP.GT.AND P6, PT, R0.reuse, 0x20, P2 ;  /* 0x000000200000780c */ /* 0x040fe200017c4270 */
[----:B------:R-:W-:Y:S01]  /*12ed0*/  @P5 STG.E.U16 desc[UR14][R2.64+0x32], R37 ;  /* 0x0000322502005986 */ /* 0x000fe2000c10150e */
[----:B------:R-:W-:Y:S01]  /*12ee0*/  ISETP.GT.AND P5, PT, R0, 0x21, P2 ;  /* 0x000000210000780c */ /* 0x000fe200017a4270 */
[----:B------:R-:W-:Y:S01]  /*12ef0*/  FMUL R39, R39, UR13 ;  /* 0x0000000d27277c20 */ /* 0x000fe20008400000 */
[----:B------:R-:W-:Y:S01]  /*12f00*/  FMUL R40, R40, UR13 ;  /* 0x0000000d28287c20 */ /* 0x000fe20008400000 */
[----:B------:R-:W-:Y:S01]  /*12f10*/  FMUL R41, R41, UR13 ;  /* 0x0000000d29297c20 */ /* 0x000fe20008400000 */
[----:B------:R-:W-:Y:S01]  /*12f20*/  @P3 STG.E.U16 desc[UR14][R4.64+0x30], R38 ;  /* 0x0000302604003986 */ /* 0x000fe2000c10150e */
[----:B------:R-:W-:Y:S01]  /*12f30*/  ISETP.GT.AND P3, PT, R0, 0x20, P0 ;  /* 0x000000200000780c */ /* 0x000fe20000764270 */
[----:B------:R-:W-:Y:S01]  /*12f40*/  FMUL R42, R42, UR13 ;  /* 0x0000000d2a2a7c20 */ /* 0x000fe20008400000 */
[----:B------:R-:W-:-:S02]  /*12f50*/  F2FP.F16.F32.PACK_AB R39, RZ, R39 ;  /* 0x00000027ff27723e */ /* 0x000fc400000000ff */
[----:B------:R-:W-:Y:S02]  /*12f60*/  F2FP.F16.F32.PACK_AB R40, RZ, R40 ;  /* 0x00000028ff28723e */ /* 0x000fe400000000ff */
[----:B------:R-:W-:Y:S01]  /*12f70*/  F2FP.F16.F32.PACK_AB R41, RZ, R41 ;  /* 0x00000029ff29723e */ /* 0x000fe200000000ff */
[----:B------:R-:W-:Y:S01]  /*12f80*/  @P4 STG.E.U16 desc[UR14][R4.64+0x32], R39 ;  /* 0x0000322704004986 */ /* 0x000fe2000c10150e */
[----:B------:R-:W-:Y:S02]  /*12f90*/  F2FP.F16.F32.PACK_AB R42, RZ, R42 ;  /* 0x0000002aff2a723e */ /* 0x000fe400000000ff */
        /* <DEDUP_REMOVED lines=31> */
[----:B------:R-:W-:-:S03]  /*13190*/  F2FP.F16.F32.PACK_AB R50, RZ, R50 ;  /* 0x00000032ff32723e */ /* 0x000fc600000000ff */
[----:B------:R-:W-:Y:S01]  /*131a0*/  @P6 STG.E.U16 desc[UR14][R2.64+0x60], R48 ;  /* 0x0000603002006986 */ /* 0x000fe2000c10150e */
[----:B--2---:R-:W-:-:S03]  /*131b0*/  IADD3.X R7, R3, UR8, RZ, P1, !PT ;  /* 0x0000000803077c10 */ /* 0x004fc60008ffe4ff */
[----:B------:R-:W-:Y:S01]  /*131c0*/  @P5 STG.E.U16 desc[UR14][R2.64+0x62], R49 ;  /* 0x0000623102005986 */ /* 0x000fe2000c10150e */
[C---:B------:R-:W-:Y:S02]  /*131d0*/  ISETP.GT.AND P5, PT, R0.reuse, 0x31, P0 ;  /* 0x000000310000780c */ /* 0x040fe400007a4270 */
[C---:B------:R-:W-:Y:S01]  /*131e0*/  ISETP.GT.AND P1, PT, R0.reuse, 0x38, P0 ;  /* 0x000000380000780c */ /* 0x040fe20000724270 */
[----:B------:R1:W-:Y:S01]  /*131f0*/  @P3 STG.E.U16 desc[UR14][R4.64+0x60], R50 ;  /* 0x0000603204003986 */ /* 0x0003e2000c10150e */
[C---:B------:R-:W-:Y:S02]  /*13200*/  ISETP.GT.AND P3, PT, R0.reuse, 0x39, P0 ;  /* 0x000000390000780c */ /* 0x040fe40000764270 */
[C---:B------:R-:W-:Y:S01]  /*13210*/  ISETP.GT.AND P6, PT, R0.reuse, 0x38, P2 ;  /* 0x000000380000780c */ /* 0x040fe200017c4270 */
[----:B------:R-:W-:Y:S01]  /*13220*/  FMUL R51, R51, UR13 ;  /* 0x0000000d33337c20 */ /* 0x000fe20008400000 */
[----:B------:R-:W-:Y:S01]  /*13230*/  ISETP.GT.AND P4, PT, R0, 0x39, P2 ;  /* 0x000000390000780c */ /* 0x000fe20001784270 */
[----:B------:R-:W-:Y:S01]  /*13240*/  FMUL R52, R52, UR13 ;  /* 0x0000000d34347c20 */ /* 0x000fe20008400000 */
[----:B------:R-:W-:Y:S01]  /*13250*/  FMUL R53, R53, UR13 ;  /* 0x0000000d35357c20 */ /* 0x000fe20008400000 */
[----:B------:R-:W-:Y:S01]  /*13260*/  FMUL R54, R54, UR13 ;  /* 0x0000000d36367c20 */ /* 0x000fe20008400000 */
[----:B------:R-:W-:Y:S01]  /*13270*/  FMUL R55, R55, UR13 ;  /* 0x0000000d37377c20 */ /* 0x000fe20008400000 */
[----:B------:R-:W-:Y:S01]  /*13280*/  F2FP.F16.F32.PACK_AB R51, RZ, R51 ;  /* 0x00000033ff33723e */ /* 0x000fe200000000ff */
[----:B------:R-:W-:Y:S01]  /*13290*/  @P5 IMAD.MOV.U32 R6, RZ, RZ, R4 ;  /* 0x000000ffff065224 */ /* 0x000fe200078e0004 */
[----:B------:R-:W-:Y:S01]  /*132a0*/  F2FP.F16.F32.PACK_AB R52, RZ, R52 ;  /* 0x00000034ff34723e */ /* 0x000fe200000000ff */
[C---:B-1----:R-:W-:Y:S01]  /*132b0*/  VIADD R4, R2.reuse, UR9 ;  /* 0x0000000902047c36 */ /* 0x042fe20008000000 */
[----:B------:R-:W-:Y:S01]  /*132c0*/  F2FP.F16.F32.PACK_AB R53, RZ, R53 ;  /* 0x00000035ff35723e */ /* 0x000fe200000000ff */
[----:B------:R-:W-:Y:S01]  /*132d0*/  @P1 IMAD.MOV.U32 R5, RZ, RZ, R7 ;  /* 0x000000ffff051224 */ /* 0x000fe200078e0007 */
[----:B------:R-:W-:Y:S01]  /*132e0*/  F2FP.F16.F32.PACK_AB R54, RZ, R54 ;  /* 0x00000036ff36723e */ /* 0x000fe200000000ff */
[----:B------:R-:W-:Y:S01]  /*132f0*/  VIADD R8, R2, UR9 ;  /* 0x0000000902087c36 */ /* 0x000fe20008000000 */
[----:B------:R-:W-:Y:S01]  /*13300*/  F2FP.F16.F32.PACK_AB R55, RZ, R55 ;  /* 0x00000037ff37723e */ /* 0x000fe200000000ff */
[----:B------:R-:W-:Y:S01]  /*13310*/  @P5 STG.E.U16 desc[UR14][R6.64+0x62], R51 ;  /* 0x0000623306005986 */ /* 0x000fe2000c10150e */
[----:B------:R-:W-:-:S03]  /*13320*/  @P3 MOV R9, R7 ;  /* 0x0000000700093202 */ /* 0x000fc60000000f00 */
[----:B------:R-:W-:Y:S04]  /*13330*/  @P6 STG.E.U16 desc[UR14][R2.64+0x70], R52 ;  /* 0x0000703402006986 */ /* 0x000fe8000c10150e */
[----:B------:R-:W-:Y:S04]  /*13340*/  @P4 STG.E.U16 desc[UR14][R2.64+0x72], R53 ;  /* 0x0000723502004986 */ /* 0x000fe8000c10150e */
[----:B------:R1:W-:Y:S01]  /*13350*/  @P1 STG.E.U16 desc[UR14][R4.64+0x70], R54 ;  /* 0x0000703604001986 */ /* 0x0003e2000c10150e */
[----:B------:R-:W-:-:S03]  /*13360*/  ISETP.GT.AND P1, PT, R0, 0x40, P0 ;  /* 0x000000400000780c */ /* 0x000fc60000724270 */
[----:B------:R2:W-:Y:S01]  /*13370*/  @P3 STG.E.U16 desc[UR14][R8.64+0x72], R55 ;  /* 0x0000723708003986 */ /* 0x0005e2000c10150e */
[C---:B------:R-:W-:Y:S02]  /*13380*/  ISETP.GT.AND P3, PT, R0.reuse, 0x41, P0 ;  /* 0x000000410000780c */ /* 0x040fe40000764270 */
[C---:B------:R-:W-:Y:S02]  /*13390*/  ISETP.GT.AND P4, PT, R0.reuse, 0x40, P2 ;  /* 0x000000400000780c */ /* 0x040fe40001784270 */
[----:B------:R-:W-:Y:S01]  /*133a0*/  ISETP.GT.AND P5, PT, R0, 0x41, P2 ;  /* 0x000000410000780c */ /* 0x000fe200017a4270 */
[----:B------:R-:W-:Y:S01]  /*133b0*/  FMUL R56, R56, UR13 ;  /* 0x0000000d38387c20 */ /* 0x000fe20008400000 */
[----:B------:R-:W-:Y:S01]  /*133c0*/  FMUL R57, R57, UR13 ;  /* 0x0000000d39397c20 */ /* 0x000fe20008400000 */
[----:B------:R-:W-:Y:S01]  /*133d0*/  FMUL R58, R58, UR13 ;  /* 0x0000000d3a3a7c20 */ /* 0x000fe20008400000 */
[----:B------:R-:W-:Y:S02]  /*133e0*/  FMUL R59, R59, UR13 ;  /* 0x0000000d3b3b7c20 */ /* 0x000fe40008400000 */
[----:B------:R-:W-:Y:S01]  /*133f0*/  F2FP.F16.F32.PACK_AB R56, RZ, R56 ;  /* 0x00000038ff38723e */ /* 0x000fe200000000ff */
[--C-:B-1----:R-:W-:Y:S01]  /*13400*/  @P1 IMAD.MOV.U32 R5, RZ, RZ, R7.reuse ;  /* 0x000000ffff051224 */ /* 0x102fe200078e0007 */
[----:B------:R-:W-:Y:S01]  /*13410*/  F2FP.F16.F32.PACK_AB R57, RZ, R57 ;  /* 0x00000039ff39723e */ /* 0x000fe200000000ff */
[----:B--2---:R-:W-:Y:S01]  /*13420*/  @P3 IMAD.MOV.U32 R9, RZ, RZ, R7 ;  /* 0x000000ffff093224 */ /* 0x004fe200078e0007 */
[----:B------:R-:W-:-:S02]  /*13430*/  F2FP.F16.F32.PACK_AB R58, RZ, R58 ;  /* 0x0000003aff3a723e */ /* 0x000fc400000000ff */
[----:B------:R-:W-:Y:S01]  /*13440*/  F2FP.F16.F32.PACK_AB R59, RZ, R59 ;  /* 0x0000003bff3b723e */ /* 0x000fe200000000ff */
        /* <DEDUP_REMOVED lines=18> */
[----:B------:R-:W-:Y:S01]  /*13570*/  @P4 STG.E.U16 desc[UR14][R2.64+0x90], R60 ;  /* 0x0000903c02004986 */ /* 0x000fe2000c10150e */
[----:B------:R-:W-:-:S03]  /*13580*/  ISETP.GT.AND P4, PT, R0, 0x50, P2 ;  /* 0x000000500000780c */ /* 0x000fc60001784270 */
[----:B------:R-:W-:Y:S01]  /*13590*/  @P5 STG.E.U16 desc[UR14][R2.64+0x92], R61 ;  /* 0x0000923d02005986 */ /* 0x000fe2000c10150e */
[----:B------:R-:W-:-:S03]  /*135a0*/  FMUL R64, R64, UR13 ;  /* 0x0000000d40407c20 */ /* 0x000fc60008400000 */
[----:B------:R1:W-:Y:S01]  /*135b0*/  @P1 STG.E.U16 desc[UR14][R4.64+0x90], R62 ;  /* 0x0000903e04001986 */ /* 0x0003e2000c10150e */
[----:B------:R-:W-:-:S03]  /*135c0*/  ISETP.GT.AND P1, PT, R0, 0x50, P0 ;  /* 0x000000500000780c */ /* 0x000fc60000724270 */
[----:B------:R2:W-:Y:S01]  /*135d0*/  @P3 STG.E.U16 desc[UR14][R8.64+0x92], R63 ;  /* 0x0000923f08003986 */ /* 0x0005e2000c10150e */
        /* <DEDUP_REMOVED lines=8> */
[----:B------:R-:W-:Y:S01]  /*13660*/  ISETP.GT.AND P4, PT, R0, 0x58, P2 ;  /* 0x000000580000780c */ /* 0x000fe20001784270 */
[--C-:B-1----:R-:W-:Y:S01]  /*13670*/  @P1 IMAD.MOV.U32 R5, RZ, RZ, R7.reuse ;  /* 0x000000ffff051224 */ /* 0x102fe200078e0007 */
[----:B------:R-:W-:Y:S01]  /*13680*/  F2FP.F16.F32.PACK_AB R66, RZ, R66 ;  /* 0x00000042ff42723e */ /* 0x000fe200000000ff */
[----:B--2---:R-:W-:Y:S01]  /*13690*/  @P3 IMAD.MOV.U32 R9, RZ, RZ, R7 ;  /* 0x000000ffff093224 */ /* 0x004fe200078e0007 */
[----:B------:R-:W-:Y:S01]  /*136a0*/  F2FP.F16.F32.PACK_AB R67, RZ, R67 ;  /* 0x00000043ff43723e */ /* 0x000fe200000000ff */
[----:B------:R-:W-:Y:S01]  /*136b0*/  FMUL R68, R68, UR13 ;  /* 0x0000000d44447c20 */ /* 0x000fe20008400000 */
[----:B------:R-:W-:Y:S04]  /*136c0*/  @P5 STG.E.U16 desc[UR14][R2.64+0xa2], R65 ;  /* 0x0000a24102005986 */ /* 0x000fe8000c10150e */
[----:B------:R1:W-:Y:S01]  /*136d0*/  @P1 STG.E.U16 desc[UR14][R4.64+0xa0], R66 ;  /* 0x0000a04204001986 */ /* 0x0003e2000c10150e */
[----:B------:R-:W-:-:S02]  /*136e0*/  ISETP.GT.AND P1, PT, R0, 0x58, P0 ;  /* 0x000000580000780c */ /* 0x000fc40000724270 */
[----:B------:R-:W-:Y:S01]  /*136f0*/  F2FP.F16.F32.PACK_AB R68, RZ, R68 ;  /* 0x00000044ff44723e */ /* 0x000fe200000000ff */
[----:B------:R2:W-:Y:S01]  /*13700*/  @P3 STG.E.U16 desc[UR14][R8.64+0xa2], R67 ;  /* 0x0000a24308003986 */ /* 0x0005e2000c10150e */
[C---:B------:R-:W-:Y:S02]  /*13710*/  ISETP.GT.AND P3, PT, R0.reuse, 0x59, P0 ;  /* 0x000000590000780c */ /* 0x040fe40000764270 */
[C---:B------:R-:W-:Y:S01]  /*13720*/  ISETP.GT.AND P5, PT, R0.reuse, 0x59, P2 ;  /* 0x000000590000780c */ /* 0x040fe200017a4270 */
[----:B------:R-:W-:Y:S01]  /*13730*/  FMUL R69, R69, UR13 ;  /* 0x0000000d45457c20 */ /* 0x000fe20008400000 */
[----:B------:R-:W-:Y:S01]  /*13740*/  @P4 STG.E.U16 desc[UR14][R2.64+0xb0], R68 ;  /* 0x0000b04402004986 */ /* 0x000fe2000c10150e */
[----:B------:R-:W-:Y:S01]  /*13750*/  ISETP.GT.AND P4, PT, R0, 0x60, P2 ;  /* 0x000000600000780c */ /* 0x000fe20001784270 */
[----:B------:R-:W-:Y:S01]  /*13760*/  FMUL R70, R70, UR13 ;  /* 0x0000000d46467c20 */ /* 0x000fe20008400000 */
[----:B------:R-:W-:Y:S01]  /*13770*/  FMUL R71, R71, UR13 ;  /* 0x0000000d47477c20 */ /* 0x000fe20008400000 */
[----:B------:R-:W-:Y:S01]  /*13780*/  FMUL R72, R72, UR13 ;  /* 0x0000000d48487c20 */ /* 0x000fe20008400000 */
[----:B------:R-:W-:Y:S01]  /*13790*/  F2FP.F16.F32.PACK_AB R69, RZ, R69 ;  /* 0x00000045ff45723e */ /* 0x000fe200000000ff */
[----:B-1----:R-:W-:Y:S01]  /*137a0*/  @P1 IMAD.MOV.U32 R5, RZ, RZ, R7 ;  /* 0x000000ffff051224 */ /* 0x002fe200078e0007 */
[----:B------:R-:W-:-:S02]  /*137b0*/  F2FP.F16.F32.PACK_AB R70, RZ, R70 ;  /* 0x00000046ff46723e */ /* 0x000fc400000000ff */
[----:B------:R-:W-:Y:S01]  /*137c0*/  F2FP.F16.F32.PACK_AB R71, RZ, R71 ;  /* 0x00000047ff47723e */ /* 0x000fe200000000ff */
[----:B--2---:R-:W-:Y:S01]  /*137d0*/  @P3 IMAD.MOV.U32 R9, RZ, RZ, R7 ;  /* 0x000000ffff093224 */ /* 0x004fe200078e0007 */
[----:B------:R-:W-:Y:S01]  /*137e0*/  F2FP.F16.F32.PACK_AB R72, RZ, R72 ;  /* 0x00000048ff48723e */ /* 0x000fe200000000ff */
[----:B------:R-:W-:Y:S01]  /*137f0*/  @P5 STG.E.U16 desc[UR14][R2.64+0xb2], R69 ;  /* 0x0000b24502005986 */ /* 0x000fe2000c10150e */
[C---:B------:R-:W-:Y:S01]  /*13800*/  ISETP.GT.AND P5, PT, R0.reuse, 0x61, P2 ;  /* 0x000000610000780c */ /* 0x040fe200017a4270 */
[----:B------:R-:W-:Y:S02]  /*13810*/  FMUL R73, R73, UR13 ;  /* 0x0000000d49497c20 */ /* 0x000fe40008400000 */
[----:B------:R1:W-:Y:S04]  /*13820*/  @P1 STG.E.U16 desc[UR14][R4.64+0xb0], R70 ;  /* 0x0000b04604001986 */ /* 0x0003e8000c10150e */
[----:B------:R2:W-:Y:S01]  /*13830*/  @P3 STG.E.U16 desc[UR14][R8.64+0xb2], R71 ;  /* 0x0000b24708003986 */ /* 0x0005e2000c10150e */
[----:B------:R-:W-:-:S03]  /*13840*/  ISETP.GT.AND P3, PT, R0, 0x60, P0 ;  /* 0x000000600000780c */ /* 0x000fc60000764270 */
[----:B------:R-:W-:Y:S01]  /*13850*/  @P4 STG.E.U16 desc[UR14][R2.64+0xc0], R72 ;  /* 0x0000c04802004986 */ /* 0x000fe2000c10150e */
[----:B------:R-:W-:Y:S02]  /*13860*/  ISETP.GT.AND P4, PT, R0, 0x61, P0 ;  /* 0x000000610000780c */ /* 0x000fe40000784270 */
[----:B------:R-:W-:Y:S01]  /*13870*/  F2FP.F16.F32.PACK_AB R73, RZ, R73 ;  /* 0x00000049ff49723e */ /* 0x000fe200000000ff */
[----:B------:R-:W-:Y:S01]  /*13880*/  FMUL R74, R74, UR13 ;  /* 0x0000000d4a4a7c20 */ /* 0x000fe20008400000 */
[----:B------:R-:W-:Y:S01]  /*13890*/  FMUL R75, R75, UR13 ;  /* 0x0000000d4b4b7c20 */ /* 0x000fe20008400000 */
[C---:B------:R-:W-:Y:S02]  /*138a0*/  ISETP.GT.AND P1, PT, R0.reuse, 0x69, P2 ;  /* 0x000000690000780c */ /* 0x040fe40001724270 */
[----:B------:R-:W-:Y:S01]  /*138b0*/  @P5 STG.E.U16 desc[UR14][R2.64+0xc2], R73 ;  /* 0x0000c24902005986 */ /* 0x000fe2000c10150e */
[----:B------:R-:W-:Y:S01]  /*138c0*/  ISETP.GT.AND P5, PT, R0, 0x68, P2 ;  /* 0x000000680000780c */ /* 0x000fe200017a4270 */
[----:B-1----:R-:W-:Y:S01]  /*138d0*/  @P3 IMAD.MOV.U32 R5, RZ, RZ, R7 ;  /* 0x000000ffff053224 */ /* 0x002fe200078e0007 */
[----:B------:R-:W-:Y:S01]  /*138e0*/  F2FP.F16.F32.PACK_AB R74, RZ, R74 ;  /* 0x0000004aff4a723e */ /* 0x000fe200000000ff */
[----:B------:R-:W-:Y:S01]  /*138f0*/  FMUL R76, R76, UR13 ;  /* 0x0000000d4c4c7c20 */ /* 0x000fe20008400000 */
[----:B------:R-:W-:Y:S01]  /*13900*/  F2FP.F16.F32.PACK_AB R75, RZ, R75 ;  /* 0x0000004bff4b723e */ /* 0x000fe200000000ff */
[----:B------:R-:W-:Y:S01]  /*13910*/  FMUL R77, R77, UR13 ;  /* 0x0000000d4d4d7c20 */ /* 0x000fe20008400000 */
[----:B--2---:R-:W-:Y:S01]  /*13920*/  @P4 MOV R9, R7 ;  /* 0x0000000700094202 */ /* 0x004fe20000000f00 */
[----:B------:R1:W-:Y:S01]  /*13930*/  @P3 STG.E.U16 desc[UR14][R4.64+0xc0], R74 ;  /* 0x0000c04a04003986 */ /* 0x0003e2000c10150e */
[----:B------:R-:W-:-:S02]  /*13940*/  F2FP.F16.F32.PACK_AB R76, RZ, R76 ;  /* 0x0000004cff4c723e */ /* 0x000fc400000000ff */
[C---:B------:R-:W-:Y:S01]  /*13950*/  ISETP.GT.AND P3, PT, R0.reuse, 0x68, P0 ;  /* 0x000000680000780c */ /* 0x040fe20000764270 */
[----:B------:R2:W-:Y:S01]  /*13960*/  @P4 STG.E.U16 desc[UR14][R8.64+0xc2], R75 ;  /* 0x0000c24b08004986 */ /* 0x0005e2000c10150e */
[----:B------:R-:W-:Y:S02]  /*13970*/  F2FP.F16.F32.PACK_AB R77, RZ, R77 ;  /* 0x0000004dff4d723e */ /* 0x000fe400000000ff */
[----:B------:R-:W-:Y:S01]  /*13980*/  ISETP.GT.AND P4, PT, R0, 0x69, P0 ;  /* 0x000000690000780c */ /* 0x000fe20000784270 */
[----:B------:R-:W-:Y:S01]  /*13990*/  @P5 STG.E.U16 desc[UR14][R2.64+0xd0], R76 ;  /* 0x0000d04c02005986 */ /* 0x000fe2000c10150e */
[----:B------:R-:W-:-:S03]  /*139a0*/  FMUL R78, R78, UR13 ;  /* 0x0000000d4e4e7c20 */ /* 0x000fc60008400000 */
[----:B------:R-:W-:Y:S01]  /*139b0*/  @P1 STG.E.U16 desc[UR14][R2.64+0xd2], R77 ;  /* 0x0000d24d02001986 */ /* 0x000fe2000c10150e */
[----:B------:R-:W-:Y:S01]  /*139c0*/  ISETP.GT.AND P1, PT, R0, 0x70, P2 ;  /* 0x000000700000780c */ /* 0x000fe20001724270 */
[----:B------:R-:W-:Y:S01]  /*139d0*/  FMUL R79, R79, UR13 ;  /* 0x0000000d4f4f7c20 */ /* 0x000fe20008400000 */
[----:B------:R-:W-:Y:S01]  /*139e0*/  FMUL R80, R80, UR13 ;  /* 0x0000000d50507c20 */ /* 0x000fe20008400000 */
[----:B------:R-:W-:Y:S01]  /*139f0*/  F2FP.F16.F32.PACK_AB R78, RZ, R78 ;  /* 0x0000004eff4e723e */ /* 0x000fe200000000ff */
[--C-:B-1----:R-:W-:Y:S02]  /*13a00*/  @P3 IMAD.MOV.U32 R5, RZ, RZ, R7.reuse ;  /* 0x000000ffff053224 */ /* 0x102fe400078e0007 */
[----:B------:R-:W-:Y:S01]  /*13a10*/  F2FP.F16.F32.PACK_AB R79, RZ, R79 ;  /* 0x0000004fff4f723e */ /* 0x000fe200000000ff */
[----:B--2---:R-:W-:Y:S01]  /*13a20*/  @P4 IMAD.MOV.U32 R9, RZ, RZ, R7 ;  /* 0x000000ffff094224 */ /* 0x004fe200078e0007 */
[----:B------:R-:W-:Y:S01]  /*13a30*/  F2FP.F16.F32.PACK_AB R80, RZ, R80 ;  /* 0x00000050ff50723e */ /* 0x000fe200000000ff */
[----:B------:R1:W-:Y:S01]  /*13a40*/  @P3 STG.E.U16 desc[UR14][R4.64+0xd0], R78 ;  /* 0x0000d04e04003986 */ /* 0x0003e2000c10150e */
[----:B------:R-:W-:-:S02]  /*13a50*/  ISETP.GT.AND P6, PT, R0, 0x70, P0 ;  /* 0x000000700000780c */ /* 0x000fc400007c4270 */
[C---:B------:R-:W-:Y:S01]  /*13a60*/  ISETP.GT.AND P5, PT, R0.reuse, 0x71, P0 ;  /* 0x000000710000780c */ /* 0x040fe200007a4270 */
        /* <DEDUP_REMOVED lines=9> */
[----:B------:R-:W-:Y:S01]  /*13b00*/  FMUL R84, R84, UR13 ;  /* 0x0000000d54547c20 */ /* 0x000fe20008400000 */
[----:B------:R-:W-:Y:S01]  /*13b10*/  ISETP.GT.AND P0, PT, R0, 0x79, P0 ;  /* 0x000000790000780c */ /* 0x000fe20000704270 */
[----:B------:R-:W-:Y:S01]  /*13b20*/  FMUL R85, R85, UR13 ;  /* 0x0000000d55557c20 */ /* 0x000fe20008400000 */
[----:B------:R-:W-:Y:S01]  /*13b30*/  FMUL R86, R86, UR13 ;  /* 0x0000000d56567c20 */ /* 0x000fe20008400000 */
[----:B------:R-:W-:Y:S01]  /*13b40*/  F2FP.F16.F32.PACK_AB R81, RZ, R81 ;  /* 0x00000051ff51723e */ /* 0x000fe200000000ff */
[----:B-1----:R-:W-:Y:S01]  /*13b50*/  @P6 IMAD.MOV.U32 R5, RZ, RZ, R7 ;  /* 0x000000ffff056224 */ /* 0x002fe200078e0007 */
[----:B------:R-:W-:Y:S01]  /*13b60*/  F2FP.F16.F32.PACK_AB R82, RZ, R82 ;  /* 0x00000052ff52723e */ /* 0x000fe200000000ff */
[--C-:B------:R-:W-:Y:S01]  /*13b70*/  @P3 IMAD.MOV.U32 R10, RZ, RZ, R2.reuse ;  /* 0x000000ffff0a3224 */ /* 0x100fe200078e0002 */
[----:B------:R-:W-:Y:S01]  /*13b80*/  F2FP.F16.F32.PACK_AB R83, RZ, R83 ;  /* 0x00000053ff53723e */ /* 0x000fe200000000ff */
[--C-:B------:R-:W-:Y:S01]  /*13b90*/  @P3 IMAD.MOV.U32 R11, RZ, RZ, R3.reuse ;  /* 0x000000ffff0b3224 */ /* 0x100fe200078e0003 */
[----:B--2---:R-:W-:Y:S01]  /*13ba0*/  @P5 MOV R9, R7 ;  /* 0x0000000700095202 */ /* 0x004fe20000000f00 */
[----:B------:R-:W-:Y:S01]  /*13bb0*/  @P2 IMAD.MOV.U32 R12, RZ, RZ, R2 ;  /* 0x000000ffff0c2224 */ /* 0x000fe200078e0002 */
[----:B------:R-:W-:Y:S01]  /*13bc0*/  F2FP.F16.F32.PACK_AB R84, RZ, R84 ;  /* 0x00000054ff54723e */ /* 0x000fe200000000ff */
[----:B------:R-:W-:Y:S01]  /*13bd0*/  @P2 IMAD.MOV.U32 R13, RZ, RZ, R3 ;  /* 0x000000ffff0d2224 */ /* 0x000fe200078e0003 */
[----:B------:R-:W-:Y:S01]  /*13be0*/  F2FP.F16.F32.PACK_AB R85, RZ, R85 ;  /* 0x00000055ff55723e */ /* 0x000fe200000000ff */
[----:B------:R-:W-:Y:S01]  /*13bf0*/  VIADD R14, R2, UR9 ;  /* 0x00000009020e7c36 */ /* 0x000fe20008000000 */
[----:B------:R3:W-:Y:S01]  /*13c00*/  @P1 STG.E.U16 desc[UR14][R2.64+0xe2], R81 ;  /* 0x0000e25102001986 */ /* 0x0007e2000c10150e */
[----:B------:R-:W-:Y:S01]  /*13c10*/  F2FP.F16.F32.PACK_AB R86, RZ, R86 ;  /* 0x00000056ff56723e */ /* 0x000fe200000000ff */
[----:B------:R-:W-:-:S02]  /*13c20*/  @P4 IMAD.MOV.U32 R15, RZ, RZ, R7 ;  /* 0x000000ffff0f4224 */ /* 0x000fc400078e0007 */
[----:B------:R3:W-:Y:S01]  /*13c30*/  @P6 STG.E.U16 desc[UR14][R4.64+0xe0], R82 ;  /* 0x0000e05204006986 */ /* 0x0007e2000c10150e */
[----:B------:R-:W-:-:S03]  /*13c40*/  VIADD R16, R2, UR9 ;  /* 0x0000000902107c36 */ /* 0x000fc60008000000 */
[----:B------:R3:W-:Y:S04]  /*13c50*/  @P5 STG.E.U16 desc[UR14][R8.64+0xe2], R83 ;  /* 0x0000e25308005986 */ /* 0x0007e8000c10150e */
[----:B------:R3:W-:Y:S04]  /*13c60*/  @P3 STG.E.U16 desc[UR14][R10.64+0xf0], R84 ;  /* 0x0000f0540a003986 */ /* 0x0007e8000c10150e */
[----:B------:R3:W-:Y:S01]  /*13c70*/  @P2 STG.E.U16 desc[UR14][R12.64+0xf2], R85 ;  /* 0x0000f2550c002986 */ /* 0x0007e2000c10150e */
[----:B------:R-:W-:-:S03]  /*13c80*/  FMUL R87, R87, UR13 ;  /* 0x0000000d57577c20 */ /* 0x000fc60008400000 */
[----:B------:R3:W-:Y:S01]  /*13c90*/  @P4 STG.E.U16 desc[UR14][R14.64+0xf0], R86 ;  /* 0x0000f0560e004986 */ /* 0x0007e2000c10150e */
[----:B------:R-:W-:Y:S05]  /*13ca0*/  @!P0 EXIT ;  /* 0x000000000000894d */ /* 0x000fea0003800000 */
[----:B------:R-:W-:Y:S01]  /*13cb0*/  F2FP.F16.F32.PACK_AB R87, RZ, R87 ;  /* 0x00000057ff57723e */ /* 0x000fe200000000ff */
[----:B------:R-:W-:-:S05]  /*13cc0*/  IMAD.MOV.U32 R17, RZ, RZ, R7 ;  /* 0x000000ffff117224 */ /* 0x000fca00078e0007 */
[----:B------:R-:W-:Y:S01]  /*13cd0*/  STG.E.U16 desc[UR14][R16.64+0xf2], R87 ;  /* 0x0000f25710007986 */ /* 0x000fe2000c10150e */
[----:B------:R-:W-:Y:S05]  /*13ce0*/  EXIT ;  /* 0x000000000000794d */ /* 0x000fea0003800000 */
.L_x_14:
[----:B------:R-:W-:-:S13]  /*13cf0*/  ISETP.NE.AND P0, PT, RZ, UR7, PT ;  /* 0x00000007ff007c0c */ /* 0x000fda000bf05270 */
[----:B------:R-:W-:Y:S05]  /*13d00*/  @P0 EXIT ;  /* 0x000000000000094d */ /* 0x000fea0003800000 */
[----:B------:R-:W-:-:S13]  /*13d10*/  ELECT P0, URZ, PT ;  /* 0x00000000003f782f */ /* 0x000fda0003800000 */
[----:B------:R-:W-:Y:S05]  /*13d20*/  @!P0 BRA `(.L_x_531) ;  /* 0x0000000800408947 */ /* 0x000fea0003800000 */
[----:B------:R-:W-:-:S06]  /*13d30*/  UISETP.GE.AND UP0, UPT, UR5, 0x1, UPT ;  /* 0x000000010500788c */ /* 0x000fcc000bf06270 */
[----:B------:R-:W-:-:S13]  /*13d40*/  PLOP3.LUT P0, PT, PT, PT, UP0, 0x80, 0x0 ;  /* 0x000000000000781c */ /* 0x000fda0003f0f008 */
[----:B------:R-:W-:Y:S05]  /*13d50*/  @!P0 BRA `(.L_x_531) ;  /* 0x0000000800348947 */ /* 0x000fea0003800000 */
[----:B------:R-:W0:Y:S01]  /*13d60*/  S2R R2, SR_CgaCtaId ;  /* 0x0000000000027919 */ /* 0x000e220000008800 */
[----:B------:R-:W-:Y:S01]  /*13d70*/  IMAD.SHL.U32 R20, R4, 0x100, RZ ;  /* 0x0000010004147824 */ /* 0x000fe200078e00ff */
[----:B------:R-:W-:Y:S01]  /*13d80*/  ULDC UR8, c[0x0][0x384] ;  /* 0x0000e10000087ab9 */ /* 0x000fe20000000800 */
[----:B------:R-:W-:Y:S01]  /*13d90*/  UIADD3 UR7, UR5, 0x1, URZ ;  /* 0x0000000105077890 */ /* 0x000fe2000fffe03f */
[----:B------:R-:W-:Y:S01]  /*13da0*/  LOP3.LUT P0, RZ, R9, 0x1f, RZ, 0xc0, !PT ;  /* 0x0000001f09ff7812 */ /* 0x000fe2000780c0ff */
[----:B------:R-:W-:Y:S01]  /*13db0*/  IMAD.SHL.U32 R19, R10, 0x80, RZ ;  /* 0x000000800a137824 */ /* 0x000fe200078e00ff */
[----:B------:R-:W-:Y:S01]  /*13dc0*/  ULDC UR9, c[0x0][0x388] ;  /* 0x0000e20000097ab9 */ /* 0x000fe20000000800 */
[----:B------:R-:W-:Y:S01]  /*13dd0*/  IMAD.U32 R3, RZ, RZ, UR6 ;  /* 0x00000006ff037e24 */ /* 0x000fe2000f8e00ff */
[C---:B------:R-:W-:Y:S01]  /*13de0*/  ISETP.NE.AND P1, PT, R7.reuse, RZ, PT ;  /* 0x000000ff0700720c */ /* 0x040fe20003f25270 */
[----:B------:R-:W-:Y:S01]  /*13df0*/  IMAD.HI.U32 R4, R20, UR8, RZ ;  /* 0x0000000814047c27 */ /* 0x000fe2000f8e00ff */
[----:B------:R-:W-:-:S02]  /*13e00*/  ISETP.NE.OR P0, PT, R7, RZ, !P0 ;  /* 0x000000ff0700720c */ /* 0x000fc40004705670 */
[----:B------:R-:W-:Y:S02]  /*13e10*/  CS2R R6, SRZ ;  /* 0x0000000000067805 */ /* 0x000fe4000001ff00 */
[----:B------:R-:W-:Y:S01]  /*13e20*/  CS2R R8, SRZ ;  /* 0x0000000000087805 */ /* 0x000fe2000001ff00 */
[----:B------:R-:W-:Y:S01]  /*13e30*/  IMAD.MOV.U32 R5, RZ, RZ, 0x1 ;  /* 0x00000001ff057424 */ /* 0x000fe200078e00ff */
[----:B------:R-:W-:Y:S01]  /*13e40*/  LOP3.LUT R3, R3, 0x2, RZ, 0xfc, !PT ;  /* 0x0000000203037812 */ /* 0x000fe200078efcff */
[----:B------:R-:W-:Y:S01]  /*13e50*/  IMAD.MOV.U32 R10, RZ, RZ, RZ ;  /* 0x000000ffff0a7224 */ /* 0x000fe200078e00ff */
[----:B------:R-:W-:Y:S01]  /*13e60*/  IADD3 R21, R19, 0x40, RZ ;  /* 0x0000004013157810 */ /* 0x000fe20007ffe0ff */
[----:B------:R-:W-:Y:S01]  /*13e70*/  IMAD.U32 R24, RZ, RZ, UR7 ;  /* 0x00000007ff187e24 */ /* 0x000fe2000f8e00ff */
[----:B------:R-:W-:Y:S01]  /*13e80*/  SHF.R.U32.HI R4, RZ, UR9, R4 ;  /* 0x00000009ff047c19 */ /* 0x000fe20008011604 */
[C---:B0-----:R-:W-:Y:S02]  /*13e90*/  IMAD.SHL.U32 R0, R2.reuse, 0x400, RZ ;  /* 0x0000040002007824 */ /* 0x041fe400078e00ff */
[----:B------:R-:W-:-:S03]  /*13ea0*/  IMAD.SHL.U32 R2, R2, 0x10, RZ ;  /* 0x0000001002027824 */ /* 0x000fc600078e00ff */
[----:B------:R-:W-:-:S07]  /*13eb0*/  LOP3.LUT R0, R0, 0x400, RZ, 0xc0, !PT ;  /* 0x0000040000007812 */ /* 0x000fce00078ec0ff */
.L_x_535:
[----:B------:R-:W0:Y:S01]  /*13ec0*/  S2R R12, SR_CgaCtaId ;  /* 0x00000000000c7919 */ /* 0x000e220000008800 */
[----:B------:R-:W-:-:S04]  /*13ed0*/  MOV R11, 0x400 ;  /* 0x00000400000b7802 */ /* 0x000fc80000000f00 */
[----:B0-----:R-:W-:Y:S02]  /*13ee0*/  LEA R14, R12, R11, 0x18 ;  /* 0x0000000b0c0e7211 */ /* 0x001fe400078ec0ff */
[----:B------:R-:W-:-:S03]  /*13ef0*/  SHF.L.U32 R11, R5, 0x1f, RZ ;  /* 0x0000001f050b7819 */ /* 0x000fc600000006ff */
[----:B------:R-:W-:-:S07]  /*13f00*/  IMAD R12, R7, 0x8, R14 ;  /* 0x00000008070c7824 */ /* 0x000fce00078e020e */
.L_x_532:
[----:B0-----:R0:W1:Y:S02]  /*13f10*/  SYNCS.PHASECHK.TRANS64.TRYWAIT P2, [R12+URZ+0x36048], R11 ;  /* 0x0360480b0c0075a7 */ /* 0x001064000804017f */
[----:B-1----:R-:W-:Y:S05]  /*13f20*/  @!P2 NANOSLEEP.SYNCS 0x989680 ;  /* 0x009896800000a95d */ /* 0x002fea0003900000 */
[----:B------:R-:W1:Y:S02]  /*13f30*/  @!P2 SYNCS.PHASECHK.TRANS64 P2, [R12+URZ+0x36048], R11 ;  /* 0x0360480b0c00a5a7 */ /* 0x000e64000804007f */
[----:B-1----:R-:W-:Y:S05]  /*13f40*/  @!P2 BRA `(.L_x_532) ;  /* 0xfffffffc00f0a947 */ /* 0x002fea000383ffff */
[----:B0-----:R-:W0:Y:S02]  /*13f50*/  @!P1 LDC R11, c[0x0][0x580] ;  /* 0x00016000ff0b9b82 */ /* 0x001e240000000800 */
[----:B0-----:R0:W-:Y:S02]  /*13f60*/  @!P1 SYNCS.ARRIVE.TRANS64 RZ, [R12+URZ+0x36000], R11 ;  /* 0x0360000b0cff99a7 */ /* 0x0011e4000800003f */
[----:B0-----:R-:W-:-:S04]  /*13f70*/  PRMT R11, R3, 0x9910, RZ ;  /* 0x00009910030b7816 */ /* 0x001fc800000000ff */
[----:B------:R-:W-:-:S13]  /*13f80*/  ISETP.NE.AND P2, PT, R11, 0x2, PT ;  /* 0x000000020b00780c */ /* 0x000fda0003f45270 */
[----:B------:R-:W-:Y:S05]  /*13f90*/  @P2 BRA `(.L_x_533) ;  /* 0x0000000000042947 */ /* 0x000fea0003800000 */
[----:B------:R-:W-:Y:S01]  /*13fa0*/  BPT.TRAP 0x1 ;  /* 0x000000040000795c */ /* 0x000fe20000300000 */
.L_x_533:
[----:B------:R-:W-:Y:S05]  /*13fb0*/  @P0 BRA `(.L_x_534) ;  /* 0x0000000000040947 */ /* 0x000fea0003800000 */
[----:B------:R-:W-:Y:S01]  /*13fc0*/  BPT.TRAP 0x1 ;  /* 0x000000040000795c */ /* 0x000fe20000300000 */
.L_x_534:
[----:B------:R-:W0:Y:S01]  /*13fd0*/  LDC R13, c[0x0][0x380] ;  /* 0x0000e000ff0d7b82 */ /* 0x000e220000000800 */
[----:B------:R-:W-:Y:S01]  /*13fe0*/  R2UR UR7, R4 ;  /* 0x00000000040772ca */ /* 0x000fe200000e0000 */
[----:B------:R-:W-:Y:S01]  /*13ff0*/  ULDC UR19, c[0x0][0x38c] ;  /* 0x0000e30000137ab9 */ /* 0x000fe20000000800 */
[----:B------:R-:W-:Y:S01]  /*14000*/  R2UR UR15, R20 ;  /* 0x00000000140f72ca */ /* 0x000fe200000e0000 */
[----:B------:R-:W-:Y:S01]  /*14010*/  UISETP.NE.AND UP0, UPT, UR19, 0x1, UPT ;  /* 0x000000011300788c */ /* 0x000fe2000bf05270 */
[----:B------:R-:W-:Y:S01]  /*14020*/  R2UR UR12, R14 ;  /* 0x000000000e0c72ca */ /* 0x000fe200000e0000 */
[----:B------:R-:W-:Y:S01]  /*14030*/  ULDC UR23, c[0x0][0x398] ;  /* 0x0000e60000177ab9 */ /* 0x000fe20000000800 */
[----:B------:R-:W-:Y:S01]  /*14040*/  R2UR UR25, R12 ;  /* 0x000000000c1972ca */ /* 0x000fe200000e0000 */
[----:B------:R-:W1:Y:S01]  /*14050*/  LDC.64 R16, c[0x0][0x3d0] ;  /* 0x0000f400ff107b82 */ /* 0x000e620000000a00 */
[C---:B------:R-:W-:Y:S01]  /*14060*/  VIADD R12, R10.reuse, 0x1 ;  /* 0x000000010a0c7836 */ /* 0x040fe20000000000 */
[----:B------:R-:W-:Y:S01]  /*14070*/  R2UR UR26, R10 ;  /* 0x000000000a1a72ca */ /* 0x000fe200000e0000 */
[----:B------:R-:W-:Y:S01]  /*14080*/  ULDC.64 UR30, c[0x0][0x198] ;  /* 0x00006600001e7ab9 */ /* 0x000fe20000000a00 */
[----:B------:R-:W-:Y:S01]  /*14090*/  R2UR UR20, R9 ;  /* 0x00000000091472ca */ /* 0x000fe200000e0000 */
[----:B------:R-:W-:Y:S01]  /*140a0*/  UIADD3 UR32, UP1, UR30, 0xf0, URZ ;  /* 0x000000f01e207890 */ /* 0x000fe2000ff3e03f */
[----:B------:R-:W-:Y:S01]  /*140b0*/  R2UR UR24, R7 ;  /* 0x00000000071872ca */ /* 0x000fe200000e0000 */
[----:B------:R-:W-:Y:S01]  /*140c0*/  @UP0 ULDC.64 UR10, c[0x0][0x390] ;  /* 0x0000e400000a0ab9 */ /* 0x000fe20000000a00 */
[----:B------:R-:W2:Y:S01]  /*140d0*/  LDC R18, c[0x0][0x400] ;  /* 0x00010000ff127b82 */ /* 0x000ea20000000800 */
[----:B------:R-:W-:Y:S01]  /*140e0*/  UIADD3 UR34, UP2, UR30, 0x270, URZ ;  /* 0x000002701e227890 */ /* 0x000fe2000ff5e03f */
[----:B------:R-:W-:Y:S01]  /*140f0*/  VIADD R24, R24, 0xffffffff ;  /* 0xffffffff18187836 */ /* 0x000fe20000000000 */
[----:B------:R-:W-:Y:S01]  /*14100*/  UIADD3.X UR33, URZ, UR31, URZ, UP1, !UPT ;  /* 0x0000001f3f217290 */ /* 0x000fe20008ffe43f */
[----:B------:R-:W-:Y:S01]  /*14110*/  R2UR UR21, R8 ;  /* 0x00000000081572ca */ /* 0x000fe200000e0000 */
[----:B------:R-:W-:Y:S01]  /*14120*/  UIADD3.X UR35, URZ, UR31, URZ, UP2, !UPT ;  /* 0x0000001f3f237290 */ /* 0x000fe200097fe43f */
[----:B------:R-:W-:Y:S01]  /*14130*/  R2UR UR22, R6 ;  /* 0x00000000061672ca */ /* 0x000fe200000e0000 */
[----:B------:R-:W-:Y:S01]  /*14140*/  ULDC UR38, c[0x0][0x3ec] ;  /* 0x0000fb0000267ab9 */ /* 0x000fe20000000800 */
[----:B0-----:R-:W-:Y:S01]  /*14150*/  ISETP.NE.AND P2, PT, R13, 0x1, PT ;  /* 0x000000010d00780c */ /* 0x001fe20003f45270 */
[----:B------:R-:W0:Y:S01]  /*14160*/  LDC.64 R22, c[0x0][0x3e0] ;  /* 0x0000f800ff167b82 */ /* 0x000e220000000a00 */
[----:B------:R-:W-:Y:S01]  /*14170*/  USHF.L.U32 UR26, UR26, 0x5, URZ ;  /* 0x000000051a1a7899 */ /* 0x000fe2000800063f */
[----:B------:R-:W-:Y:S01]  /*14180*/  ISETP.GT.AND P6, PT, R24, 0x1, PT ;  /* 0x000000011800780c */ /* 0x000fe20003fc4270 */
[----:B------:R-:W-:Y:S01]  /*14190*/  ULDC.64 UR28, c[0x0][0x3f0] ;  /* 0x0000fc00001c7ab9 */ /* 0x000fe20000000a00 */
[----:B------:R-:W-:-:S02]  /*141a0*/  UIADD3 UR25, UR25, 0x36000, URZ ;  /* 0x0003600019197890 */ /* 0x000fc4000fffe03f */
[----:B------:R-:W-:Y:S01]  /*141b0*/  ULEA UR24, UR24, UR12, 0xe ;  /* 0x0000000c18187291 */ /* 0x000fe2000f8e703f */
[----:B------:R-:W-:Y:S01]  /*141c0*/  UMOV UR39, 0x30000 ;  /* 0x0003000000277882 */ /* 0x000fe20000000000 */
[----:B------:R-:W-:Y:S01]  /*141d0*/  UMOV UR36, 0x0 ;  /* 0x0000000000247882 */ /* 0x000fe20000000000 */
[----:B------:R-:W-:Y:S01]  /*141e0*/  UMOV UR37, 0x10000000 ;  /* 0x1000000000257882 */ /* 0x000fe20000000000 */
[----:B------:R-:W-:Y:S02]  /*141f0*/  UMOV UR12, UR20 ;  /* 0x00000014000c7c82 */ /* 0x000fe40008000000 */
[----:B------:R-:W-:Y:S01]  /*14200*/  @P2 IMAD.U32 R11, RZ, RZ, UR7 ;  /* 0x00000007ff0b2e24 */ /* 0x000fe2000f8e00ff */
[----:B------:R-:W-:-:S04]  /*14210*/  UMOV UR14, UR22 ;  /* 0x00000016000e7c82 */ /* 0x000fc80008000000 */
[----:B------:R-:W-:Y:S01]  /*14220*/  @P2 R2UR UR15, R11 ;  /* 0x000000000b0f22ca */ /* 0x000fe200000e0000 */
[C---:B------:R-:W-:Y:S01]  /*14230*/  IMAD R11, R7.reuse, 0x1000, R0 ;  /* 0x00001000070b7824 */ /* 0x040fe200078e0200 */
[----:B------:R-:W-:Y:S01]  /*14240*/  ISETP.NE.AND P2, PT, R12, UR4, PT ;  /* 0x000000040c007c0c */ /* 0x000fe2000bf45270 */
[----:B------:R-:W-:Y:S02]  /*14250*/  VIADD R7, R7, 0x1 ;  /* 0x0000000107077836 */ /* 0x000fe40000000000 */
[----:B------:R-:W-:Y:S02]  /*14260*/  IMAD R11, R11, 0x2, R14 ;  /* 0x000000020b0b7824 */ /* 0x000fe400078e020e */
[----:B------:R-:W1:Y:S01]  /*14270*/  LDC.64 R14, c[0x0][0x3f8] ;  /* 0x0000fe00ff0e7b82 */ /* 0x000e620000000a00 */
[----:B------:R-:W-:Y:S02]  /*14280*/  ISETP.NE.AND P5, PT, R7, 0x9, PT ;  /* 0x000000090700780c */ /* 0x000fe40003fa5270 */
[----:B------:R-:W-:-:S02]  /*14290*/  R2UR UR7, R11 ;  /* 0x000000000b0772ca */ /* 0x000fc400000e0000 */
[----:B------:R-:W-:Y:S01]  /*142a0*/  SEL R7, R7, RZ, P5 ;  /* 0x000000ff07077207 */ /* 0x000fe20002800000 */
[----:B------:R-:W-:Y:S02]  /*142b0*/  UIMAD.WIDE.U32 UR8, UR15, UR10, URZ ;  /* 0x0000000a0f0872a5 */ /* 0x000fe4000f8e003f */
[----:B------:R-:W-:Y:S02]  /*142c0*/  UIADD3 UR13, -UR15, URZ, URZ ;  /* 0x0000003f0f0d7290 */ /* 0x000fe4000fffe13f */
[----:B------:R-:W-:Y:S01]  /*142d0*/  UMOV UR18, UR15 ;  /* 0x0000000f00127c82 */ /* 0x000fe20008000000 */
[----:B------:R-:W-:Y:S02]  /*142e0*/  @UP0 USHF.R.U32.HI UR18, URZ, UR11, UR9 ;  /* 0x0000000b3f120299 */ /* 0x000fe40008011609 */
[----:B------:R-:W-:Y:S01]  /*142f0*/  UISETP.NE.AND UP0, UPT, UR23, 0x1, UPT ;  /* 0x000000011700788c */ /* 0x000fe2000bf05270 */
[----:B------:R-:W-:Y:S01]  /*14300*/  IMAD R13, R13, UR13, R20 ;  /* 0x0000000d0d0d7c24 */ /* 0x000fe2000f8e0214 */
[----:B------:R-:W-:Y:S01]  /*14310*/  ULDC.64 UR8, c[0x0][0x3c8] ;  /* 0x0000f20000087ab9 */ /* 0x000fe20000000a00 */
[----:B------:R-:W-:Y:S01]  /*14320*/  UIADD3 UR31, -UR18, URZ, URZ ;  /* 0x0000003f121f7290 */ /* 0x000fe2000fffe13f */
[----:B------:R-:W-:-:S02]  /*14330*/  ULDC.64 UR10, c[0x0][0x3c0] ;  /* 0x0000f000000a7ab9 */ /* 0x000fc40000000a00 */
[----:B------:R-:W-:Y:S01]  /*14340*/  R2UR UR27, R13 ;  /* 0x000000000d1b72ca */ /* 0x000fe200000e0000 */
[C---:B------:R-:W-:Y:S01]  /*14350*/  VIADD R13, R9.reuse, 0x1 ;  /* 0x00000001090d7836 */ /* 0x040fe20000000000 */
[----:B------:R-:W-:Y:S01]  /*14360*/  UMOV UR30, UR18 ;  /* 0x00000012001e7c82 */ /* 0x000fe20008000000 */
[----:B------:R-:W-:Y:S01]  /*14370*/  @P2 IMAD.MOV R13, RZ, RZ, R9 ;  /* 0x000000ffff0d2224 */ /* 0x000fe200078e0209 */
[----:B------:R-:W-:Y:S01]  /*14380*/  UMOV UR13, UR21 ;  /* 0x00000015000d7c82 */ /* 0x000fe20008000000 */
[----:B-1----:R-:W-:Y:S01]  /*14390*/  IMAD R11, R8, R16, R15 ;  /* 0x00000010080b7224 */ /* 0x002fe200078e020f */
[----:B------:R-:W-:Y:S01]  /*143a0*/  @UP0 ULDC UR16, c[0x0][0x39c] ;  /* 0x0000e70000100ab9 */ /* 0x000fe20000000800 */
[----:B------:R-:W-:Y:S01]  /*143b0*/  IMAD R10, R9, UR9, R14 ;  /* 0x00000009090a7c24 */ /* 0x000fe2000f8e020e */
[----:B------:R-:W-:Y:S01]  /*143c0*/  UIMAD.WIDE.U32 UR16, UR18, UR16, URZ ;  /* 0x00000010121072a5 */ /* 0x000fe2000f8e003f */
[----:B--2---:R-:W-:Y:S01]  /*143d0*/  IMAD R9, R6, R17, R18 ;  /* 0x0000001106097224 */ /* 0x004fe200078e0212 */
[----:B0-----:R-:W-:Y:S01]  /*143e0*/  ISETP.NE.AND P3, PT, R13, R22, PT ;  /* 0x000000160d00720c */ /* 0x001fe20003f65270 */
[----:B------:R-:W-:Y:S01]  /*143f0*/  IMAD.U32 R10, R11, 0x20, R10 ;  /* 0x000000200b0a7824 */ /* 0x000fe200078e000a */
[----:B------:R-:W-:Y:S01]  /*14400*/  @UP0 ULDC UR9, c[0x0][0x3a0] ;  /* 0x0000e80000090ab9 */ /* 0x000fe20000000800 */
[----:B------:R-:W-:Y:S01]  /*14410*/  UIMAD UR27, UR27, UR10, UR38 ;  /* 0x0000000a1b1b72a4 */ /* 0x000fe2000f8e0226 */
[----:B------:R-:W-:Y:S01]  /*14420*/  VIADD R14, R8, 0x1 ;  /* 0x00000001080e7836 */ /* 0x000fe20000000000 */
[----:B------:R-:W-:Y:S01]  /*14430*/  R2UR UR16, R2 ;  /* 0x00000000021072ca */ /* 0x000fe200000e0000 */
[----:B------:R-:W-:Y:S01]  /*14440*/  @UP0 USHF.R.U32.HI UR30, URZ, UR9, UR17 ;  /* 0x000000093f1e0299 */ /* 0x000fe20008011611 */
[----:B------:R-:W-:Y:S01]  /*14450*/  LEA R9, R9, R10, 0xa ;  /* 0x0000000a09097211 */ /* 0x000fe200078e50ff */
[----:B------:R-:W-:Y:S01]  /*14460*/  UIMAD UR10, UR19, UR31, UR15 ;  /* 0x0000001f130a72a4 */ /* 0x000fe2000f8e020f */
[----:B------:R-:W-:Y:S01]  /*14470*/  VIADD R11, R6, 0x1 ;  /* 0x00000001060b7836 */ /* 0x000fe20000000000 */
[----:B------:R-:W-:Y:S01]  /*14480*/  UIADD3 UR9, -UR30, URZ, URZ ;  /* 0x0000003f1e097290 */ /* 0x000fe2000fffe13f */
[----:B------:R-:W-:Y:S01]  /*14490*/  R2UR UR15, R9 ;  /* 0x00000000090f72ca */ /* 0x000fe200000e0000 */
[----:B------:R-:W-:Y:S01]  /*144a0*/  UIMAD UR28, UR10, UR11, UR28 ;  /* 0x0000000b0a1c72a4 */ /* 0x000fe2000f8e021c */
[----:B------:R-:W-:Y:S01]  /*144b0*/  @P3 IMAD.MOV R14, RZ, RZ, R8 ;  /* 0x000000ffff0e3224 */ /* 0x000fe200078e0208 */
[----:B------:R-:W-:Y:S01]  /*144c0*/  UIMAD UR9, UR23, UR9, UR18 ;  /* 0x00000009170972a4 */ /* 0x000fe2000f8e0212 */
[----:B------:R-:W-:Y:S01]  /*144d0*/  R2UR UR18, R19 ;  /* 0x00000000131272ca */ /* 0x000fe200000e0000 */
[----:B------:R-:W-:Y:S01]  /*144e0*/  UMOV UR17, UR25 ;  /* 0x0000001900117c82 */ /* 0x000fe20008000000 */
[----:B------:R-:W-:Y:S01]  /*144f0*/  R2UR UR10, R21 ;  /* 0x00000000150a72ca */ /* 0x000fe200000e0000 */
[----:B------:R-:W-:Y:S01]  /*14500*/  UIMAD UR29, UR9, UR8, UR29 ;  /* 0x00000008091d72a4 */ /* 0x000fe2000f8e021d */
[----:B------:R-:W-:Y:S01]  /*14510*/  ISETP.NE.AND P4, PT, R14, R23, PT ;  /* 0x000000170e00720c */ /* 0x000fe20003f85270 */
[----:B------:R-:W-:Y:S01]  /*14520*/  ULOP3.LUT UR19, UR26, 0x10, UR16, 0xf8, !UPT ;  /* 0x000000101a137892 */ /* 0x000fe2000f8ef810 */
[----:B------:R-:W-:Y:S01]  /*14530*/  SEL R8, RZ, 0x1, P5 ;  /* 0x00000001ff087807 */ /* 0x000fe20002800000 */
[----:B------:R-:W-:Y:S01]  /*14540*/  UIADD3 UR16, UR7, 0x24000, URZ ;  /* 0x0002400007107890 */ /* 0x000fe2000fffe03f */
[----:B------:R-:W-:Y:S01]  /*14550*/  SEL R10, R12, RZ, P2 ;  /* 0x000000ff0c0a7207 */ /* 0x000fe20001000000 */
[----:B------:R-:W-:Y:S01]  /*14560*/  UIADD3 UR8, UR7, 0x25000, URZ ;  /* 0x0002500007087890 */ /* 0x000fe2000fffe03f */
[----:B------:R-:W-:Y:S01]  /*14570*/  LOP3.LUT R5, R5, R8, RZ, 0x3c, !PT ;  /* 0x0000000805057212 */ /* 0x000fe200078e3cff */
[----:B------:R-:W-:Y:S01]  /*14580*/  UPRMT UR7, UR15, 0x5410, URZ ;  /* 0x000054100f077896 */ /* 0x000fe2000800003f */
[----:B------:R-:W-:Y:S01]  /*14590*/  SEL R9, R13, RZ, P3 ;  /* 0x000000ff0d097207 */ /* 0x000fe20001800000 */
[----:B------:R-:W-:Y:S01]  /*145a0*/  UMOV UR9, UR25 ;  /* 0x0000001900097c82 */ /* 0x000fe20008000000 */
[----:B------:R-:W-:Y:S01]  /*145b0*/  UMOV UR11, UR19 ;  /* 0x00000013000b7c82 */ /* 0x000fe20008000000 */
[----:B------:R-:W-:-:S02]  /*145c0*/  SEL R8, R14, RZ, P4 ;  /* 0x000000ff0e087207 */ /* 0x000fc40002000000 */
[----:B------:R-:W-:-:S03]  /*145d0*/  @P4 IMAD.MOV R11, RZ, RZ, R6 ;  /* 0x000000ffff0b4224 */ /* 0x000fc600078e0206 */
[----:B------:R0:W-:Y:S01]  /*145e0*/  UTMALDG.5D.IM2COL [UR24], [UR32], UR7 ;  /* 0x00000018200073b4 */ /* 0x0001e20008060007 */
[----:B------:R-:W-:Y:S01]  /*145f0*/  IMAD.MOV.U32 R6, RZ, RZ, R11 ;  /* 0x000000ffff067224 */ /* 0x000fe200078e000b */
[----:B------:R0:W-:Y:S01]  /*14600*/  UTMALDG.5D.MULTICAST [UR16], [UR34], UR39, desc[UR36] ;  /* 0x00002410220073b4 */ /* 0x0001e20008021827 */
[----:B------:R0:W-:Y:S02]  /*14610*/  UTMALDG.5D.MULTICAST [UR8], [UR34], UR39, desc[UR36] ;  /* 0x00002408220073b4 */ /* 0x0001e40008021827 */
[----:B0-----:R-:W-:Y:S05]  /*14620*/  @P6 BRA `(.L_x_535) ;  /* 0xfffffff800246947 */ /* 0x001fea000383ffff */
.L_x_531:
[----:B------:R-:W-:Y:S01]  /*14630*/  UISETP.GE.U32.AND UP1, UPT, UR5, 0x9, UPT ;  /* 0x000000090500788c */ /* 0x000fe2000bf26070 */
[----:B------:R-:W-:-:S05]  /*14640*/  IMAD.MOV.U32 R0, RZ, RZ, 0x1 ;  /* 0x00000001ff007424 */ /* 0x000fca00078e00ff */
[----:B------:R-:W-:-:S05]  /*14650*/  PLOP3.LUT P0, PT, PT, PT, UP1, 0x80, 0x0 ;  /* 0x000000000000781c */ /* 0x000fca0003f0f018 */
[----:B------:R-:W-:-:S04]  /*14660*/  @UP1 UIMAD.WIDE.U32 UR8, UR5, 0x38e38e39, URZ ;  /* 0x38e38e39050818a5 */ /* 0x000fc8000f8e003f */
[----:B------:R-:W-:-:S04]  /*14670*/  @UP1 USHF.R.U32.HI UR7, URZ, 0x1, UR9 ;  /* 0x000000013f071899 */ /* 0x000fc80008011609 */
[----:B------:R-:W-:-:S04]  /*14680*/  @UP1 ULOP3.LUT UR7, UR7, 0x1, URZ, 0xc0, !UPT ;  /* 0x0000000107071892 */ /* 0x000fc8000f8ec03f */
[----:B------:R-:W-:-:S04]  /*14690*/  @UP1 UISETP.NE.U32.AND UP0, UPT, UR7, 0x1, UPT ;  /* 0x000000010700188c */ /* 0x000fc8000bf05070 */
[----:B------:R-:W-:-:S04]  /*146a0*/  @UP1 UISETP.NE.U32.AND.EX UP0, UPT, URZ, URZ, UPT, UP0 ;  /* 0x0000003f3f00128c */ /* 0x000fc8000bf05100 */
[----:B------:R-:W-:-:S06]  /*146b0*/  @UP1 USEL UR7, URZ, 0x1, !UP0 ;  /* 0x000000013f071887 */ /* 0x000fcc000c000000 */
[----:B------:R-:W-:Y:S01]  /*146c0*/  @P0 IMAD.U32 R0, RZ, RZ, UR7 ;  /* 0x00000007ff000e24 */ /* 0x000fe2000f8e00ff */
[----:B------:R-:W-:Y:S05]  /*146d0*/  WARPSYNC.ALL ;  /* 0x0000000000007948 */ /* 0x000fea0003800000 */
[----:B------:R-:W-:-:S13]  /*146e0*/  ELECT P0, URZ, PT ;  /* 0x00000000003f782f */ /* 0x000fda0003800000 */
[----:B------:R-:W-:Y:S05]  /*146f0*/  @!P0 EXIT ;  /* 0x000000000000894d */ /* 0x000fea0003800000 */
[----:B------:R-:W-:-:S04]  /*14700*/  ULOP3.LUT UR6, UR6, 0x2, URZ, 0xfc, !UPT ;  /* 0x0000000206067892 */ /* 0x000fc8000f8efc3f */
[----:B------:R-:W-:-:S06]  /*14710*/  UISETP.NE.AND UP0, UPT, UR6, 0x3, UPT ;  /* 0x000000030600788c */ /* 0x000fcc000bf05270 */
[----:B------:R-:W-:-:S13]  /*14720*/  PLOP3.LUT P0, PT, PT, PT, UP0, 0x80, 0x0 ;  /* 0x000000000000781c */ /* 0x000fda0003f0f008 */
[----:B------:R-:W-:Y:S05]  /*14730*/  @!P0 BRA `(.L_x_536) ;  /* 0x0000000000048947 */ /* 0x000fea0003800000 */
[----:B------:R-:W-:Y:S01]  /*14740*/  BPT.TRAP 0x1 ;  /* 0x000000040000795c */ /* 0x000fe20000300000 */
.L_x_536:
[----:B------:R-:W0:Y:S01]  /*14750*/  S2UR UR8, SR_CgaCtaId ;  /* 0x00000000000879c3 */ /* 0x000e220000008800 */
[----:B------:R-:W-:Y:S01]  /*14760*/  UIMAD.WIDE.U32 UR6, UR5, 0x38e38e39, URZ ;  /* 0x38e38e39050678a5 */ /* 0x000fe2000f8e003f */
[----:B------:R-:W-:Y:S01]  /*14770*/  SHF.L.U32 R2, R0, 0x1f, RZ ;  /* 0x0000001f00027819 */ /* 0x000fe200000006ff */
[----:B------:R-:W-:Y:S02]  /*14780*/  UMOV UR4, 0x400 ;  /* 0x0000040000047882 */ /* 0x000fe40000000000 */
[----:B------:R-:W-:-:S04]  /*14790*/  USHF.R.U32.HI UR6, URZ, 0x1, UR7 ;  /* 0x000000013f067899 */ /* 0x000fc80008011607 */
[----:B------:R-:W-:Y:S02]  /*147a0*/  UIMAD UR5, UR6, -0x9, UR5 ;  /* 0xfffffff7060578a4 */ /* 0x000fe4000f8e0205 */
[----:B0-----:R-:W-:-:S04]  /*147b0*/  ULEA UR4, UR8, UR4, 0x18 ;  /* 0x0000000408047291 */ /* 0x001fc8000f8ec03f */
[----:B------:R-:W-:-:S04]  /*147c0*/  UIADD3 UR4, UR4, 0x36048, URZ ;  /* 0x0003604804047890 */ /* 0x000fc8000fffe03f */
[----:B------:R-:W-:-:S12]  /*147d0*/  ULEA UR6, UR5, UR4, 0x3 ;  /* 0x0000000405067291 */ /* 0x000fd8000f8e183f */
.L_x_537:
[----:B0-----:R-:W-:-:S04]  /*147e0*/  MOV R3, UR6 ;  /* 0x0000000600037c02 */ /* 0x001fc80008000f00 */
[----:B------:R0:W1:Y:S03]  /*147f0*/  SYNCS.PHASECHK.TRANS64.TRYWAIT P0, [R3+URZ], R2 ;  /* 0x00000002030075a7 */ /* 0x000066000800017f */
[----:B-1----:R-:W-:Y:S05]  /*14800*/  @!P0 NANOSLEEP.SYNCS 0x989680 ;  /* 0x009896800000895d */ /* 0x002fea0003900000 */
[----:B------:R-:W1:Y:S02]  /*14810*/  @!P0 SYNCS.PHASECHK.TRANS64 P0, [R3+URZ], R2 ;  /* 0x00000002030085a7 */ /* 0x000e64000800007f */
[----:B-1----:R-:W-:Y:S05]  /*14820*/  @!P0 BRA `(.L_x_537) ;  /* 0xfffffffc00ec8947 */ /* 0x002fea000383ffff */
[----:B------:R-:W-:-:S04]  /*14830*/  UIADD3 UR5, UR5, 0x1, URZ ;  /* 0x0000000105057890 */ /* 0x000fc8000fffe03f */
[----:B------:R-:W-:-:S04]  /*14840*/  UISETP.NE.AND UP0, UPT, UR5, 0x9, UPT ;  /* 0x000000090500788c */ /* 0x000fc8000bf05270 */
[----:B------:R-:W-:Y:S02]  /*14850*/  USEL UR6, URZ, 0x1, UP0 ;  /* 0x000000013f067887 */ /* 0x000fe40008000000 */
[----:B------:R-:W-:-:S04]  /*14860*/  USEL UR5, UR5, URZ, UP0 ;  /* 0x0000003f05057287 */ /* 0x000fc80008000000 */
[----:B0-----:R-:W-:Y:S01]  /*14870*/  LOP3.LUT R2, R0, UR6, RZ, 0x3c, !PT ;  /* 0x0000000600027c12 */ /* 0x001fe2000f8e3cff */
[----:B------:R-:W-:-:S03]  /*14880*/  ULEA UR7, UR5, UR4, 0x3 ;  /* 0x0000000405077291 */ /* 0x000fc6000f8e183f */
[----:B------:R-:W-:-:S09]  /*14890*/  SHF.L.U32 R0, R2, 0x1f, RZ ;  /* 0x0000001f02007819 */ /* 0x000fd200000006ff */
.L_x_538:
[----:B0-----:R-:W-:-:S04]  /*148a0*/  IMAD.U32 R3, RZ, RZ, UR7 ;  /* 0x00000007ff037e24 */ /* 0x001fc8000f8e00ff */
        /* <DEDUP_REMOVED lines=8> */
[----:B------:R-:W-:Y:S01]  /*14930*/  LOP3.LUT R2, R2, UR6, RZ, 0x3c, !PT ;  /* 0x0000000602027c12 */ /* 0x000fe2000f8e3cff */
[----:B------:R-:W-:-:S03]  /*14940*/  ULEA UR7, UR5, UR4, 0x3 ;  /* 0x0000000405077291 */ /* 0x000fc6000f8e183f */
[----:B0-----:R-:W-:-:S09]  /*14950*/  SHF.L.U32 R0, R2, 0x1f, RZ ;  /* 0x0000001f02007819 */ /* 0x001fd200000006ff */
.L_x_539:
        /* <DEDUP_REMOVED lines=12> */
.L_x_540:
        /* <DEDUP_REMOVED lines=12> */
.L_x_541:
        /* <DEDUP_REMOVED lines=12> */
.L_x_542:
        /* <DEDUP_REMOVED lines=12> */
.L_x_543:
        /* <DEDUP_REMOVED lines=12> */
.L_x_544:
        /* <DEDUP_REMOVED lines=12> */
.L_x_545:
[----:B0-----:R-:W-:-:S04]  /*14de0*/  IMAD.U32 R3, RZ, RZ, UR5 ;  /* 0x00000005ff037e24 */ /* 0x001fc8000f8e00ff */
[----:B------:R0:W1:Y:S03]  /*14df0*/  SYNCS.PHASECHK.TRANS64.TRYWAIT P0, [R3+URZ], R0 ;  /* 0x00000000030075a7 */ /* 0x000066000800017f */
[----:B-1----:R-:W-:Y:S05]  /*14e00*/  @!P0 NANOSLEEP.SYNCS 0x989680 ;  /* 0x009896800000895d */ /* 0x002fea0003900000 */
[----:B------:R-:W1:Y:S02]  /*14e10*/  @!P0 SYNCS.PHASECHK.TRANS64 P0, [R3+URZ], R0 ;  /* 0x00000000030085a7 */ /* 0x000e64000800007f */
[----:B-1----:R-:W-:Y:S05]  /*14e20*/  @P0 EXIT ;  /* 0x000000000000094d */ /* 0x002fea0003800000 */
[----:B------:R-:W-:Y:S05]  /*14e30*/  BRA `(.L_x_545) ;  /* 0xfffffffc00e87947 */ /* 0x000fea000383ffff */
.L_x_546:
[----:B------:R-:W-:-:S00]  /*14e40*/  BRA `(.L_x_546) ;  /* 0xfffffffc00fc7947 */ /* 0x000fc0000383ffff */
[----:B------:R-:W-:-:S00]  /*14e50*/  NOP ;  /* 0x0000000000007918 */ /* 0x000fc00000000000 */
        /* <DEDUP_REMOVED lines=10> */
.L_x_547:


//--------------------- .nv.shared._ZN7cutlass13device_kernelINS_4conv6kernel13ConvUniversalINS1_16ConvProblemShapeILNS1_8OperatorE1ELi3EEENS1_10collective14CollectiveConvINS1_46MainloopSm90TmaGmmaWarpSpecializedImplicitGemmILS5_1ELi9ELi3EN4cute5tupleIJNSA_1CILi2EEENSC_ILi1EEESE_EEENS1_36KernelImplicitTmaWarpSpecializedSm90ELi1EEENSB_IJNSC_ILi256EEENSC_ILi128EEENSB_IJNSC_ILi32EEEEEEEEENS_6half_tESN_NSA_8TiledMMAINSA_8MMA_AtomIJNSA_4SM904GMMA26MMA_64x128x16_F32F16F16_SSILNSR_5MajorE0ELST_1ELNSR_7ScaleInE1ELSU_1EEEEEENSA_6LayoutINSB_IJSE_SE_SE_EEENSB_IJNSC_ILi0EEESZ_SZ_EEEEENSB_IJNSA_10UnderscoreES12_S12_EEEEENS7_6detail26Sm90ImplicitGemmTileTraitsINSA_20SM90_TMA_LOAD_IM2COLENSA_14ComposedLayoutINSA_7SwizzleILi2ELi4ELi3EEENSA_18smem_ptr_flag_bitsILi16EEENSX_INSB_IJNSB_IJNSC_ILi8EEESK_EEENSB_IJSK_SE_EEENSB_IJSE_NSC_ILi9EEEEEEEEENSB_IJNSB_IJSK_SI_EEENSB_IJSE_SZ_EEENSB_IJSZ_NSC_ILi8192EEEEEEEEEEEEEvEENS16_INSA_23SM90_TMA_LOAD_MULTICASTENS18_INS19_ILi3ELi4ELi3EEES1C_NSX_INSB_IJNSB_IJNSC_ILi64EEESD_EEENSB_IJS1D_NSC_ILi4EEEEEES1H_EEENSB_IJNSB_IJSE_NSC_ILi2048EEEEEENSB_IJS1T_NSC_ILi512EEEEEENSB_IJSZ_NSC_ILi4096EEEEEEEEEEEEEvEEEENS_8epilogue10collective6detail29Sm90TmaWarpSpecializedAdapterINS2A_15DefaultEpilogueISN_NSB_IJNSB_IJllllEEESE_SZ_EEES2F_NS29_6thread17LinearCombinationISN_Li1EffLNS2G_9ScaleType4KindE0ELNS_15FloatRoundStyleE2ESN_EENS_4gemm15EpilogueDefaultEEEEEvvEEEEvNT_6ParamsE --------------------------
	.section	.nv.shared._ZN7cutlass13device_kernelINS_4conv6kernel13ConvUniversalINS1_16ConvProblemShapeILNS1_8OperatorE1ELi3EEENS1_10collective14CollectiveConvINS1_46MainloopSm90TmaGmmaWarpSpecializedImplicitGemmILS5_1ELi9ELi3EN4cute5tupleIJNSA_1CILi2EEENSC_ILi1EEESE_EEENS1_36KernelImplicitTmaWarpSpecializedSm90ELi1EEENSB_IJNSC_ILi256EEENSC_ILi128EEENSB_IJNSC_ILi32EEEEEEEEENS_6half_tESN_NSA_8TiledMMAINSA_8MMA_AtomIJNSA_4SM904GMMA26MMA_64x128x16_F32F16F16_SSILNSR_5MajorE0ELST_1ELNSR_7ScaleInE1ELSU_1EEEEEENSA_6LayoutINSB_IJSE_SE_SE_EEENSB_IJNSC_ILi0EEESZ_SZ_EEEEENSB_IJNSA_10UnderscoreES12_S12_EEEEENS7_6detail26Sm90ImplicitGemmTileTraitsINSA_20SM90_TMA_LOAD_IM2COLENSA_14ComposedLayoutINSA_7SwizzleILi2ELi4ELi3EEENSA_18smem_ptr_flag_bitsILi16EEENSX_INSB_IJNSB_IJNSC_ILi8EEESK_EEENSB_IJSK_SE_EEENSB_IJSE_NSC_ILi9EEEEEEEEENSB_IJNSB_IJSK_SI_EEENSB_IJSE_SZ_EEENSB_IJSZ_NSC_ILi8192EEEEEEEEEEEEEvEENS16_INSA_23SM90_TMA_LOAD_MULTICASTENS18_INS19_ILi3ELi4ELi3EEES1C_NSX_INSB_IJNSB_IJNSC_ILi64EEESD_EEENSB_IJS1D_NSC_ILi4EEEEEES1H_EEENSB_IJNSB_IJSE_NSC_ILi2048EEEEEENSB_IJS1T_NSC_ILi512EEEEEENSB_IJSZ_NSC_ILi4096EEEEEEEEEEEEEvEEEENS_8epilogue10collective6detail29Sm90TmaWarpSpecializedAdapterINS2A_15DefaultEpilogueISN_NSB_IJNSB_IJllllEEESE_SZ_EEES2F_NS29_6thread17LinearCombinationISN_Li1EffLNS2G_9ScaleType4KindE0ELNS_15FloatRoundStyleE2ESN_EENS_4gemm15EpilogueDefaultEEEEEvvEEEEvNT_6ParamsE,"aw",@nobits
	.sectionflags	@""
	.align	16
	.zero		1024


//--------------------- .nv.shared.reserved.0     --------------------------
	.section	.nv.shared.reserved.0,"aw",@nobits
	.weak		__nv_reservedSMEM_offset_0_alias
	.size		__nv_reservedSMEM_offset_0_alias, 0, 0
	.other		__nv_reservedSMEM_offset_0_alias,@"STO_CUDA_RESERVED_SHARED STV_DEFAULT"
__nv_reservedSMEM_offset_0_alias:
	.zero		0


//--------------------- .nv.global                --------------------------
	.section	.nv.global,"aw",@nobits
.nv.global:
	.type		_ZN39_INTERNAL_63a04f48_4_k_cu_138aeef8_27914cute1_E,@object
	.size		_ZN39_INTERNAL_63a04f48_4_k_cu_138aeef8_27914cute1_E,(_ZN39_INTERNAL_63a04f48_4_k_cu_138aeef8_27914cuda3std3__45__cpo6cbeginE - _ZN39_INTERNAL_63a04f48_4_k_cu_138aeef8_27914cute1_E)
_ZN39_INTERNAL_63a04f48_4_k_cu_138aeef8_27914cute1_E:
	.zero		1
	.type		_ZN39_INTERNAL_63a04f48_4_k_cu_138aeef8_27914cuda3std3__45__cpo6cbeginE,@object
	.size		_ZN39_INTERNAL_63a04f48_4_k_cu_138aeef8_27914cuda3std3__45__cpo6cbeginE,(_ZN39_INTERNAL_63a04f48_4_k_cu_138aeef8_27914cuda3std3__48in_placeE - _ZN39_INTERNAL_63a04f48_4_k_cu_138aeef8_27914cuda3std3__45__cpo6cbeginE)
_ZN39_INTERNAL_63a04f48_4_k_cu_138aeef8_27914cuda3std3__45__cpo6cbeginE:
	.zero		1
	.type		_ZN39_INTERNAL_63a04f48_4_k_cu_138aeef8_27914cuda3std3__48in_placeE,@object
	.size		_ZN39_INTERNAL_63a04f48_4_k_cu_138aeef8_27914cuda3std3__48in_placeE,(_ZN39_INTERNAL_63a04f48_4_k_cu_138aeef8_27914cuda3std6ranges3__45__cpo9iter_moveE - _ZN39_INTERNAL_63a04f48_4_k_cu_138aeef8_27914cuda3std3__48in_placeE)
_ZN39_INTERNAL_63a04f48_4_k_cu_138aeef8_27914cuda3std3__48in_placeE:
	.zero		1
	.type		_ZN39_INTERNAL_63a04f48_4_k_cu_138aeef8_27914cuda3std6ranges3__45__cpo9iter_moveE,@object
	.size		_ZN39_INTERNAL_63a04f48_4_k_cu_138aeef8_27914cuda3std6ranges3__45__cpo9iter_moveE,(_ZN39_INTERNAL_63a04f48_4_k_cu_138aeef8_27914cuda3std3__45__cpo5beginE - _ZN39_INTERNAL_63a04f48_4_k_cu_138aeef8_27914cuda3std6ranges3__45__cpo9iter_moveE)
_ZN39_INTERNAL_63a04f48_4_k_cu_138aeef8_27914cuda3std6ranges3__45__cpo9iter_moveE:
	.zero		1
	.type		_ZN39_INTERNAL_63a04f48_4_k_cu_138aeef8_27914cuda3std3__45__cpo5beginE,@object
	.size		_ZN39_INTERNAL_63a04f48_4_k_cu_138aeef8_27914cuda3std3__45__cpo5beginE,(_ZN39_INTERNAL_63a04f48_4_k_cu_138aeef8_27914cuda3std3__441_GLOBAL__N__63a04f48_4_k_cu_138aeef8_27916ignoreE - _ZN39_INTERNAL_63a04f48_4_k_cu_138aeef8_27914cuda3std3__45__cpo5beginE)
_ZN39_INTERNAL_63a04f48_4_k_cu_138aeef8_27914cuda3std3__45__cpo5beginE:
	.zero		1
	.type		_ZN39_INTERNAL_63a04f48_4_k_cu_138aeef8_27914cuda3std3__441_GLOBAL__N__63a04f48_4_k_cu_138aeef8_27916ignoreE,@object
	.size		_ZN39_INTERNAL_63a04f48_4_k_cu_138aeef8_27914cuda3std3__441_GLOBAL__N__63a04f48_4_k_cu_138aeef8_27916ignoreE,(_ZN39_INTERNAL_63a04f48_4_k_cu_138aeef8_27914cute7productE - _ZN39_INTERNAL_63a04f48_4_k_cu_138aeef8_27914cuda3std3__441_GLOBAL__N__63a04f48_4_k_cu_138aeef8_27916ignoreE)
_ZN39_INTERNAL_63a04f48_4_k_cu_138aeef8_27914cuda3std3__441_GLOBAL__N__63a04f48_4_k_cu_138aeef8_27916ignoreE:
	.zero		1
	.type		_ZN39_INTERNAL_63a04f48_4_k_cu_138aeef8_27914cute7productE,@object
	.size		_ZN39_INTERNAL_63a04f48_4_k_cu_138aeef8_27914cute7productE,(_ZN39_INTERNAL_63a04f48_4_k_cu_138aeef8_27914cuda3std3__45__cpo3endE - _ZN39_INTERNAL_63a04f48_4_k_cu_138aeef8_27914cute7productE)
_ZN39_INTERNAL_63a04f48_4_k_cu_138aeef8_27914cute7productE:
	.zero		1
	.type		_ZN39_INTERNAL_63a04f48_4_k_cu_138aeef8_27914cuda3std3__45__cpo3endE,@object
	.size		_ZN39_INTERNAL_63a04f48_4_k_cu_138aeef8_27914cuda3std3__45__cpo3endE,(_ZN39_INTERNAL_63a04f48_4_k_cu_138aeef8_27914cuda3std3__419piecewise_constructE - _ZN39_INTERNAL_63a04f48_4_k_cu_138aeef8_27914cuda3std3__45__cpo3endE)
_ZN39_INTERNAL_63a04f48_4_k_cu_138aeef8_27914cuda3std3__45__cpo3endE:
	.zero		1
	.type		_ZN39_INTERNAL_63a04f48_4_k_cu_138aeef8_27914cuda3std3__419piecewise_constructE,@object
	.size		_ZN39_INTERNAL_63a04f48_4_k_cu_138aeef8_27914cuda3std3__419piecewise_constructE,(_ZN39_INTERNAL_63a04f48_4_k_cu_138aeef8_27914cuda3std3__45__cpo4cendE - _ZN39_INTERNAL_63a04f48_4_k_cu_138aeef8_27914cuda3std3__419piecewise_constructE)
_ZN39_INTERNAL_63a04f48_4_k_cu_138aeef8_27914cuda3std3__419piecewise_constructE:
	.zero		1
	.type		_ZN39_INTERNAL_63a04f48_4_k_cu_138aeef8_27914cuda3std3__45__cpo4cendE,@object
	.size		_ZN39_INTERNAL_63a04f48_4_k_cu_138aeef8_27914cuda3std3__45__cpo4cendE,(_ZN39_INTERNAL_63a04f48_4_k_cu_138aeef8_27914cuda3std6ranges3__45__cpo4swapE - _ZN39_INTERNAL_63a04f48_4_k_cu_138aeef8_27914cuda3std3__45__cpo4cendE)
_ZN39_INTERNAL_63a04f48_4_k_cu_138aeef8_27914cuda3std3__45__cpo4cendE:
	.zero		1
	.type		_ZN39_INTERNAL_63a04f48_4_k_cu_138aeef8_27914cuda3std6ranges3__45__cpo4swapE,@object
	.size		_ZN39_INTERNAL_63a04f48_4_k_cu_138aeef8_27914cuda3std6ranges3__45__cpo4swapE,(.L_7 - _ZN39_INTERNAL_63a04f48_4_k_cu_138aeef8_27914cuda3std6ranges3__45__cpo4swapE)
_ZN39_INTERNAL_63a04f48_4_k_cu_138aeef8_27914cuda3std6ranges3__45__cpo4swapE:
	.zero		1
.L_7:


//--------------------- .nv.constant0._ZN7cutlass13device_kernelINS_4conv6kernel13ConvUniversalINS1_16ConvProblemShapeILNS1_8OperatorE1ELi3EEENS1_10collective14CollectiveConvINS1_46MainloopSm90TmaGmmaWarpSpecializedImplicitGemmILS5_1ELi9ELi3EN4cute5tupleIJNSA_1CILi2EEENSC_ILi1EEESE_EEENS1_36KernelImplicitTmaWarpSpecializedSm90ELi1EEENSB_IJNSC_ILi256EEENSC_ILi128EEENSB_IJNSC_ILi32EEEEEEEEENS_6half_tESN_NSA_8TiledMMAINSA_8MMA_AtomIJNSA_4SM904GMMA26MMA_64x128x16_F32F16F16_SSILNSR_5MajorE0ELST_1ELNSR_7ScaleInE1ELSU_1EEEEEENSA_6LayoutINSB_IJSE_SE_SE_EEENSB_IJNSC_ILi0EEESZ_SZ_EEEEENSB_IJNSA_10UnderscoreES12_S12_EEEEENS7_6detail26Sm90ImplicitGemmTileTraitsINSA_20SM90_TMA_LOAD_IM2COLENSA_14ComposedLayoutINSA_7SwizzleILi2ELi4ELi3EEENSA_18smem_ptr_flag_bitsILi16EEENSX_INSB_IJNSB_IJNSC_ILi8EEESK_EEENSB_IJSK_SE_EEENSB_IJSE_NSC_ILi9EEEEEEEEENSB_IJNSB_IJSK_SI_EEENSB_IJSE_SZ_EEENSB_IJSZ_NSC_ILi8192EEEEEEEEEEEEEvEENS16_INSA_23SM90_TMA_LOAD_MULTICASTENS18_INS19_ILi3ELi4ELi3EEES1C_NSX_INSB_IJNSB_IJNSC_ILi64EEESD_EEENSB_IJS1D_NSC_ILi4EEEEEES1H_EEENSB_IJNSB_IJSE_NSC_ILi2048EEEEEENSB_IJS1T_NSC_ILi512EEEEEENSB_IJSZ_NSC_ILi4096EEEEEEEEEEEEEvEEEENS_8epilogue10collective6detail29Sm90TmaWarpSpecializedAdapterINS2A_15DefaultEpilogueISN_NSB_IJNSB_IJllllEEESE_SZ_EEES2F_NS29_6thread17LinearCombinationISN_Li1EffLNS2G_9ScaleType4KindE0ELNS_15FloatRoundStyleE2ESN_EENS_4gemm15EpilogueDefaultEEEEEvvEEEEvNT_6ParamsE --------------------------
	.section	.nv.constant0._ZN7cutlass13device_kernelINS_4conv6kernel13ConvUniversalINS1_16ConvProblemShapeILNS1_8OperatorE1ELi3EEENS1_10collective14CollectiveConvINS1_46MainloopSm90TmaGmmaWarpSpecializedImplicitGemmILS5_1ELi9ELi3EN4cute5tupleIJNSA_1CILi2EEENSC_ILi1EEESE_EEENS1_36KernelImplicitTmaWarpSpecializedSm90ELi1EEENSB_IJNSC_ILi256EEENSC_ILi128EEENSB_IJNSC_ILi32EEEEEEEEENS_6half_tESN_NSA_8TiledMMAINSA_8MMA_AtomIJNSA_4SM904GMMA26MMA_64x128x16_F32F16F16_SSILNSR_5MajorE0ELST_1ELNSR_7ScaleInE1ELSU_1EEEEEENSA_6LayoutINSB_IJSE_SE_SE_EEENSB_IJNSC_ILi0EEESZ_SZ_EEEEENSB_IJNSA_10UnderscoreES12_S12_EEEEENS7_6detail26Sm90ImplicitGemmTileTraitsINSA_20SM90_TMA_LOAD_IM2COLENSA_14ComposedLayoutINSA_7SwizzleILi2ELi4ELi3EEENSA_18smem_ptr_flag_bitsILi16EEENSX_INSB_IJNSB_IJNSC_ILi8EEESK_EEENSB_IJSK_SE_EEENSB_IJSE_NSC_ILi9EEEEEEEEENSB_IJNSB_IJSK_SI_EEENSB_IJSE_SZ_EEENSB_IJSZ_NSC_ILi8192EEEEEEEEEEEEEvEENS16_INSA_23SM90_TMA_LOAD_MULTICASTENS18_INS19_ILi3ELi4ELi3EEES1C_NSX_INSB_IJNSB_IJNSC_ILi64EEESD_EEENSB_IJS1D_NSC_ILi4EEEEEES1H_EEENSB_IJNSB_IJSE_NSC_ILi2048EEEEEENSB_IJS1T_NSC_ILi512EEEEEENSB_IJSZ_NSC_ILi4096EEEEEEEEEEEEEvEEEENS_8epilogue10collective6detail29Sm90TmaWarpSpecializedAdapterINS2A_15DefaultEpilogueISN_NSB_IJNSB_IJllllEEESE_SZ_EEES2F_NS29_6thread17LinearCombinationISN_Li1EffLNS2G_9ScaleType4KindE0ELNS_15FloatRoundStyleE2ESN_EENS_4gemm15EpilogueDefaultEEEEEvvEEEEvNT_6ParamsE,"a",@progbits
	.sectionflags	@""
	.align	4
.nv.constant0._ZN7cutlass13device_kernelINS_4conv6kernel13ConvUniversalINS1_16ConvProblemShapeILNS1_8OperatorE1ELi3EEENS1_10collective14CollectiveConvINS1_46MainloopSm90TmaGmmaWarpSpecializedImplicitGemmILS5_1ELi9ELi3EN4cute5tupleIJNSA_1CILi2EEENSC_ILi1EEESE_EEENS1_36KernelImplicitTmaWarpSpecializedSm90ELi1EEENSB_IJNSC_ILi256EEENSC_ILi128EEENSB_IJNSC_ILi32EEEEEEEEENS_6half_tESN_NSA_8TiledMMAINSA_8MMA_AtomIJNSA_4SM904GMMA26MMA_64x128x16_F32F16F16_SSILNSR_5MajorE0ELST_1ELNSR_7ScaleInE1ELSU_1EEEEEENSA_6LayoutINSB_IJSE_SE_SE_EEENSB_IJNSC_ILi0EEESZ_SZ_EEEEENSB_IJNSA_10UnderscoreES12_S12_EEEEENS7_6detail26Sm90ImplicitGemmTileTraitsINSA_20SM90_TMA_LOAD_IM2COLENSA_14ComposedLayoutINSA_7SwizzleILi2ELi4ELi3EEENSA_18smem_ptr_flag_bitsILi16EEENSX_INSB_IJNSB_IJNSC_ILi8EEESK_EEENSB_IJSK_SE_EEENSB_IJSE_NSC_ILi9EEEEEEEEENSB_IJNSB_IJSK_SI_EEENSB_IJSE_SZ_EEENSB_IJSZ_NSC_ILi8192EEEEEEEEEEEEEvEENS16_INSA_23SM90_TMA_LOAD_MULTICASTENS18_INS19_ILi3ELi4ELi3EEES1C_NSX_INSB_IJNSB_IJNSC_ILi64EEESD_EEENSB_IJS1D_NSC_ILi4EEEEEES1H_EEENSB_IJNSB_IJSE_NSC_ILi2048EEEEEENSB_IJS1T_NSC_ILi512EEEEEENSB_IJSZ_NSC_ILi4096EEEEEEEEEEEEEvEEEENS_8epilogue10collective6detail29Sm90TmaWarpSpecializedAdapterINS2A_15DefaultEpilogueISN_NSB_IJNSB_IJllllEEESE_SZ_EEES2F_NS29_6thread17LinearCombinationISN_Li1EffLNS2G_9ScaleType4KindE0ELNS_15FloatRoundStyleE2ESN_EENS_4gemm15EpilogueDefaultEEEEEvvEEEEvNT_6ParamsE:
	.zero		1664


//--------------------- SYMBOLS --------------------------

	.type		.nv.reservedSmem.offset0,@object
	.size		.nv.reservedSmem.offset0,0x4
